// auto-generated by cutlass_sweep.gemm — config: {"arch": "sm_100", "cluster_m": 2, "cluster_n": 1, "dtype": "int8", "stages": 5, "tile_k": 32, "tile_m": 128, "tile_n": 64}
#include "cutlass/cutlass.h"
#include "cutlass/gemm/collective/collective_builder.hpp"
#include "cutlass/gemm/device/gemm_universal_adapter.h"
#include "cutlass/gemm/kernel/gemm_universal.hpp"
#include "cutlass/epilogue/collective/collective_builder.hpp"

using ElemA = int8_t;
using ElemB = int8_t;
using ElemCD = int8_t;
using Acc  = int32_t;
using TileShape    = cute::Shape<cute::_128, cute::_64, cute::_32>;
using ClusterShape = cute::Shape<cute::_2, cute::_1, cute::_1>;

using CollectiveEpilogue = typename cutlass::epilogue::collective::CollectiveBuilder<
    cutlass::arch::Sm100, cutlass::arch::OpClassTensorOp,
    TileShape, ClusterShape,
    cutlass::epilogue::collective::EpilogueTileAuto,
    Acc, Acc,
    ElemCD, cutlass::layout::RowMajor, 128 / cutlass::sizeof_bits<ElemCD>::value,
    ElemCD, cutlass::layout::RowMajor, 128 / cutlass::sizeof_bits<ElemCD>::value,
    cutlass::epilogue::collective::EpilogueScheduleAuto
  >::CollectiveOp;

using CollectiveMainloop = typename cutlass::gemm::collective::CollectiveBuilder<
    cutlass::arch::Sm100, cutlass::arch::OpClassTensorOp,
    ElemA, cutlass::layout::RowMajor, 128 / cutlass::sizeof_bits<ElemA>::value,
    ElemB, cutlass::layout::ColumnMajor, 128 / cutlass::sizeof_bits<ElemB>::value,
    Acc,
    TileShape, ClusterShape,
    cutlass::gemm::collective::StageCount<5>,
    cutlass::gemm::collective::KernelScheduleAuto
  >::CollectiveOp;

using GemmKernel = cutlass::gemm::kernel::GemmUniversal<
    cute::Shape<int,int,int,int>,
    CollectiveMainloop,
    CollectiveEpilogue
>;
using Gemm = cutlass::gemm::device::GemmUniversalAdapter<GemmKernel>;

// Force the device kernel symbol into the cubin without needing a host main.
auto* _anchor = &cutlass::device_kernel<GemmKernel>;


// ===== COMPILED SASS (sm_100a) =====

	.target	sm_100a

	.elftype	@"ET_EXEC"


//--------------------- .note.nv.tkinfo           --------------------------
	.section	.note.nv.tkinfo,"",@"SHT_NOTE"
	.sectionflags	@"SHF_NOTE_NV_TKINFO"
	.tkinfo
        /*0018*/ 	.word	0x00000002
        /*0030*/ 	.string	""
        /*0030*/ 	.string	"ptxas"
        /*0030*/ 	.string	"Cuda compilation tools, release 13.0, V13.0.88"
        /*0030*/ 	.string	"Build cuda_13.0.r13.0/compiler.36424714_0"
        /*0030*/ 	.string	"-arch sm_100a -m 64 "



//--------------------- .note.nv.cuinfo           --------------------------
	.section	.note.nv.cuinfo,"",@"SHT_NOTE"
	.sectionflags	@"SHF_NOTE_NV_CUINFO"
        /*0018*/ 	.short	0x0002
        /*001a*/ 	.short	0x0064
        /*001c*/ 	.short	0x0082
	.zero		2


//--------------------- .nv.info                  --------------------------
	.section	.nv.info,"",@"SHT_CUDA_INFO"
	.align	4


	//----- nvinfo : EIATTR_REGCOUNT
	.align		4
        /*0000*/ 	.byte	0x04, 0x2f
        /*0002*/ 	.short	(.L_19 - .L_18)
	.align		4
.L_18:
        /*0004*/ 	.word	index@(_ZN7cutlass13device_kernelINS_4gemm6kernel13GemmUniversalIN4cute5tupleIJiiiiEEENS1_10collective13CollectiveMmaINS1_35MainloopSm100TmaUmmaWarpSpecializedILi5ELi2ELi4ENS5_IJNS4_1CILi2EEENSA_ILi1EEESC_EEEEENS5_IJNSA_ILi128EEENSA_ILi64EEENSA_ILi32EEEEEEaNS5_IJlSC_lEEEaSJ_NS4_8TiledMMAINS4_8MMA_AtomIJNS4_21SM100_MMA_S8_2x1SM_SSIaaiLi128ELi64ELNS4_4UMMA5MajorE0ELSO_0ELNSN_8SaturateE0EEEEEENS4_6LayoutINS5_IJSC_SC_SC_EEENS5_IJNSA_ILi0EEESU_SU_EEEEENS5_IJNS4_10UnderscoreESX_SX_EEEEENS4_18SM100_TMA_2SM_LOADENS4_14ComposedLayoutINS4_7SwizzleILi1ELi4ELi3EEENS4_18smem_ptr_flag_bitsILi8EEENSS_INS5_IJNSA_ILi8EEESH_EEENS5_IJSH_SC_EEEEEEEvNS4_8identityES10_S1A_vS1B_EENS_8epilogue10collective18CollectiveEpilogueINS1D_23Sm100TmaWarpSpecializedILi1ELi1ELi32ELb0ELb0EEEJNS5_IJSG_SG_SH_EEENS5_IJNSS_ISG_SC_EES1J_EEEaSJ_aSJ_NS1D_6fusion15FusionCallbacksIS1H_NS1L_17LinearCombinationIaiaiLNS_15FloatRoundStyleE2EEES1I_S1K_JEEENS4_5SM1004TMEM4LOAD26SM100_TMEM_LOAD_32dp32b32xENS4_13SM90_TMA_LOADENS11_INS12_ILi2ELi4ELi3EEES15_NSS_INS5_IJS16_SG_EEENS5_IJSG_SC_EEEEEEENS4_39AutoVectorizingCopyWithAssumedAlignmentILi128EEENS4_14SM90_TMA_STOREES20_S22_S22_EEEvvEEEEvNT_6ParamsE)
        /*0008*/ 	.word	0x0000007b


	//----- nvinfo : EIATTR_FRAME_SIZE
	.align		4
.L_19:
        /*000c*/ 	.byte	0x04, 0x11
        /*000e*/ 	.short	(.L_21 - .L_20)
	.align		4
.L_20:
        /*0010*/ 	.word	index@($__internal_2_$__cuda_sm10x_tcgen05_guardrail_trap_unallocated_columns_being_dealloced)
        /*0014*/ 	.word	0x00000000


	//----- nvinfo : EIATTR_FRAME_SIZE
	.align		4
.L_21:
        /*0018*/ 	.byte	0x04, 0x11
        /*001a*/ 	.short	(.L_23 - .L_22)
	.align		4
.L_22:
        /*001c*/ 	.word	index@($__internal_1_$__cuda_sm10x_tcgen05_guardrail_trap_phase_invalid_during_alloc)
        /*0020*/ 	.word	0x00000000


	//----- nvinfo : EIATTR_FRAME_SIZE
	.align		4
.L_23:
        /*0024*/ 	.byte	0x04, 0x11
        /*0026*/ 	.short	(.L_25 - .L_24)
	.align		4
.L_24:
        /*0028*/ 	.word	index@($__internal_0_$__cuda_sm10x_tcgen05_guardrail_trap_col_being_dealloced_not_returned_by_alloc)
        /*002c*/ 	.word	0x00000000


	//----- nvinfo : EIATTR_FRAME_SIZE
	.align		4
.L_25:
        /*0030*/ 	.byte	0x04, 0x11
        /*0032*/ 	.short	(.L_27 - .L_26)
	.align		4
.L_26:
        /*0034*/ 	.word	index@(_ZN7cutlass13device_kernelINS_4gemm6kernel13GemmUniversalIN4cute5tupleIJiiiiEEENS1_10collective13CollectiveMmaINS1_35MainloopSm100TmaUmmaWarpSpecializedILi5ELi2ELi4ENS5_IJNS4_1CILi2EEENSA_ILi1EEESC_EEEEENS5_IJNSA_ILi128EEENSA_ILi64EEENSA_ILi32EEEEEEaNS5_IJlSC_lEEEaSJ_NS4_8TiledMMAINS4_8MMA_AtomIJNS4_21SM100_MMA_S8_2x1SM_SSIaaiLi128ELi64ELNS4_4UMMA5MajorE0ELSO_0ELNSN_8SaturateE0EEEEEENS4_6LayoutINS5_IJSC_SC_SC_EEENS5_IJNSA_ILi0EEESU_SU_EEEEENS5_IJNS4_10UnderscoreESX_SX_EEEEENS4_18SM100_TMA_2SM_LOADENS4_14ComposedLayoutINS4_7SwizzleILi1ELi4ELi3EEENS4_18smem_ptr_flag_bitsILi8EEENSS_INS5_IJNSA_ILi8EEESH_EEENS5_IJSH_SC_EEEEEEEvNS4_8identityES10_S1A_vS1B_EENS_8epilogue10collective18CollectiveEpilogueINS1D_23Sm100TmaWarpSpecializedILi1ELi1ELi32ELb0ELb0EEEJNS5_IJSG_SG_SH_EEENS5_IJNSS_ISG_SC_EES1J_EEEaSJ_aSJ_NS1D_6fusion15FusionCallbacksIS1H_NS1L_17LinearCombinationIaiaiLNS_15FloatRoundStyleE2EEES1I_S1K_JEEENS4_5SM1004TMEM4LOAD26SM100_TMEM_LOAD_32dp32b32xENS4_13SM90_TMA_LOADENS11_INS12_ILi2ELi4ELi3EEES15_NSS_INS5_IJS16_SG_EEENS5_IJSG_SC_EEEEEEENS4_39AutoVectorizingCopyWithAssumedAlignmentILi128EEENS4_14SM90_TMA_STOREES20_S22_S22_EEEvvEEEEvNT_6ParamsE)
        /*0038*/ 	.word	0x00000000


	//----- nvinfo : EIATTR_MIN_STACK_SIZE
	.align		4
.L_27:
        /*003c*/ 	.byte	0x04, 0x12
        /*003e*/ 	.short	(.L_29 - .L_28)
	.align		4
.L_28:
        /*0040*/ 	.word	index@(_ZN7cutlass13device_kernelINS_4gemm6kernel13GemmUniversalIN4cute5tupleIJiiiiEEENS1_10collective13CollectiveMmaINS1_35MainloopSm100TmaUmmaWarpSpecializedILi5ELi2ELi4ENS5_IJNS4_1CILi2EEENSA_ILi1EEESC_EEEEENS5_IJNSA_ILi128EEENSA_ILi64EEENSA_ILi32EEEEEEaNS5_IJlSC_lEEEaSJ_NS4_8TiledMMAINS4_8MMA_AtomIJNS4_21SM100_MMA_S8_2x1SM_SSIaaiLi128ELi64ELNS4_4UMMA5MajorE0ELSO_0ELNSN_8SaturateE0EEEEEENS4_6LayoutINS5_IJSC_SC_SC_EEENS5_IJNSA_ILi0EEESU_SU_EEEEENS5_IJNS4_10UnderscoreESX_SX_EEEEENS4_18SM100_TMA_2SM_LOADENS4_14ComposedLayoutINS4_7SwizzleILi1ELi4ELi3EEENS4_18smem_ptr_flag_bitsILi8EEENSS_INS5_IJNSA_ILi8EEESH_EEENS5_IJSH_SC_EEEEEEEvNS4_8identityES10_S1A_vS1B_EENS_8epilogue10collective18CollectiveEpilogueINS1D_23Sm100TmaWarpSpecializedILi1ELi1ELi32ELb0ELb0EEEJNS5_IJSG_SG_SH_EEENS5_IJNSS_ISG_SC_EES1J_EEEaSJ_aSJ_NS1D_6fusion15FusionCallbacksIS1H_NS1L_17LinearCombinationIaiaiLNS_15FloatRoundStyleE2EEES1I_S1K_JEEENS4_5SM1004TMEM4LOAD26SM100_TMEM_LOAD_32dp32b32xENS4_13SM90_TMA_LOADENS11_INS12_ILi2ELi4ELi3EEES15_NSS_INS5_IJS16_SG_EEENS5_IJSG_SC_EEEEEEENS4_39AutoVectorizingCopyWithAssumedAlignmentILi128EEENS4_14SM90_TMA_STOREES20_S22_S22_EEEvvEEEEvNT_6ParamsE)
        /*0044*/ 	.word	0x00000000
.L_29:


//--------------------- .nv.compat                --------------------------
	.section	.nv.compat,"",@"SHT_CUDA_COMPAT_INFO"
	.align	4
        /*0000*/ 	.byte	0x02, 0x09, 0x01, 0x00, 0x02, 0x02, 0x03, 0x00, 0x02, 0x05, 0x06, 0x00, 0x03, 0x07, 0x01, 0x01
        /*0010*/ 	.byte	0x02, 0x03, 0x01, 0x00, 0x02, 0x06, 0x01, 0x00, 0x04, 0x0b, 0x08, 0x00, 0x01, 0x00, 0x00, 0x00
        /*0020*/ 	.byte	0x00, 0x00, 0x00, 0x00


//--------------------- .nv.info._ZN7cutlass13device_kernelINS_4gemm6kernel13GemmUniversalIN4cute5tupleIJiiiiEEENS1_10collective13CollectiveMmaINS1_35MainloopSm100TmaUmmaWarpSpecializedILi5ELi2ELi4ENS5_IJNS4_1CILi2EEENSA_ILi1EEESC_EEEEENS5_IJNSA_ILi128EEENSA_ILi64EEENSA_ILi32EEEEEEaNS5_IJlSC_lEEEaSJ_NS4_8TiledMMAINS4_8MMA_AtomIJNS4_21SM100_MMA_S8_2x1SM_SSIaaiLi128ELi64ELNS4_4UMMA5MajorE0ELSO_0ELNSN_8SaturateE0EEEEEENS4_6LayoutINS5_IJSC_SC_SC_EEENS5_IJNSA_ILi0EEESU_SU_EEEEENS5_IJNS4_10UnderscoreESX_SX_EEEEENS4_18SM100_TMA_2SM_LOADENS4_14ComposedLayoutINS4_7SwizzleILi1ELi4ELi3EEENS4_18smem_ptr_flag_bitsILi8EEENSS_INS5_IJNSA_ILi8EEESH_EEENS5_IJSH_SC_EEEEEEEvNS4_8identityES10_S1A_vS1B_EENS_8epilogue10collective18CollectiveEpilogueINS1D_23Sm100TmaWarpSpecializedILi1ELi1ELi32ELb0ELb0EEEJNS5_IJSG_SG_SH_EEENS5_IJNSS_ISG_SC_EES1J_EEEaSJ_aSJ_NS1D_6fusion15FusionCallbacksIS1H_NS1L_17LinearCombinationIaiaiLNS_15FloatRoundStyleE2EEES1I_S1K_JEEENS4_5SM1004TMEM4LOAD26SM100_TMEM_LOAD_32dp32b32xENS4_13SM90_TMA_LOADENS11_INS12_ILi2ELi4ELi3EEES15_NSS_INS5_IJS16_SG_EEENS5_IJSG_SC_EEEEEEENS4_39AutoVectorizingCopyWithAssumedAlignmentILi128EEENS4_14SM90_TMA_STOREES20_S22_S22_EEEvvEEEEvNT_6ParamsE --------------------------
	.section	.nv.info._ZN7cutlass13device_kernelINS_4gemm6kernel13GemmUniversalIN4cute5tupleIJiiiiEEENS1_10collective13CollectiveMmaINS1_35MainloopSm100TmaUmmaWarpSpecializedILi5ELi2ELi4ENS5_IJNS4_1CILi2EEENSA_ILi1EEESC_EEEEENS5_IJNSA_ILi128EEENSA_ILi64EEENSA_ILi32EEEEEEaNS5_IJlSC_lEEEaSJ_NS4_8TiledMMAINS4_8MMA_AtomIJNS4_21SM100_MMA_S8_2x1SM_SSIaaiLi128ELi64ELNS4_4UMMA5MajorE0ELSO_0ELNSN_8SaturateE0EEEEEENS4_6LayoutINS5_IJSC_SC_SC_EEENS5_IJNSA_ILi0EEESU_SU_EEEEENS5_IJNS4_10UnderscoreESX_SX_EEEEENS4_18SM100_TMA_2SM_LOADENS4_14ComposedLayoutINS4_7SwizzleILi1ELi4ELi3EEENS4_18smem_ptr_flag_bitsILi8EEENSS_INS5_IJNSA_ILi8EEESH_EEENS5_IJSH_SC_EEEEEEEvNS4_8identityES10_S1A_vS1B_EENS_8epilogue10collective18CollectiveEpilogueINS1D_23Sm100TmaWarpSpecializedILi1ELi1ELi32ELb0ELb0EEEJNS5_IJSG_SG_SH_EEENS5_IJNSS_ISG_SC_EES1J_EEEaSJ_aSJ_NS1D_6fusion15FusionCallbacksIS1H_NS1L_17LinearCombinationIaiaiLNS_15FloatRoundStyleE2EEES1I_S1K_JEEENS4_5SM1004TMEM4LOAD26SM100_TMEM_LOAD_32dp32b32xENS4_13SM90_TMA_LOADENS11_INS12_ILi2ELi4ELi3EEES15_NSS_INS5_IJS16_SG_EEENS5_IJSG_SC_EEEEEEENS4_39AutoVectorizingCopyWithAssumedAlignmentILi128EEENS4_14SM90_TMA_STOREES20_S22_S22_EEEvvEEEEvNT_6ParamsE,"",@"SHT_CUDA_INFO"
	.sectionflags	@""
	.align	4


	//----- nvinfo : EIATTR_CUDA_API_VERSION
	.align		4
        /*0000*/ 	.byte	0x04, 0x37
        /*0002*/ 	.short	(.L_31 - .L_30)
.L_30:
        /*0004*/ 	.word	0x00000082


	//----- nvinfo : EIATTR_KPARAM_INFO
	.align		4
.L_31:
        /*0008*/ 	.byte	0x04, 0x17
        /*000a*/ 	.short	(.L_33 - .L_32)
.L_32:
        /*000c*/ 	.word	0x00000000
        /*0010*/ 	.short	0x0000
        /*0012*/ 	.short	0x0000
        /*0014*/ 	.byte	0x00, 0xf0, 0x01, 0x20


	//----- nvinfo : EIATTR_AT_ENTRY_FRAGMENTS
	.align		4
.L_33:
        /*0018*/ 	.byte	0x04, 0x4f
        /*001a*/ 	.short	(.L_35 - .L_34)


	//   ....[0]....
.L_34:
        /*001c*/ 	.word	0x00000007


	//----- nvinfo : EIATTR_RESERVED_SMEM_USED
	.align		4
.L_35:
        /*0020*/ 	.byte	0x01, 0x41
	.zero		2


	//----- nvinfo : EIATTR_SPARSE_MMA_MASK
	.align		4
        /*0024*/ 	.byte	0x03, 0x50
        /*0026*/ 	.short	0x0000


	//----- nvinfo : EIATTR_TCGEN05_2CTA_USED
	.align		4
        /*0028*/ 	.byte	0x01, 0x52
	.zero		2


	//----- nvinfo : EIATTR_MAXREG_COUNT
	.align		4
        /*002c*/ 	.byte	0x03, 0x1b
        /*002e*/ 	.short	0x00ff


	//----- nvinfo : EIATTR_NUM_BARRIERS
	.align		4
        /*0030*/ 	.byte	0x02, 0x4c
        /*0032*/ 	.byte	0x07
	.zero		1


	//----- nvinfo : EIATTR_EXTERNS
	.align		4
        /*0034*/ 	.byte	0x04, 0x0f
        /*0036*/ 	.short	(.L_37 - .L_36)


	//   ....[0]....
	.align		4
.L_36:
        /*0038*/ 	.word	index@(__assertfail)


	//----- nvinfo : EIATTR_MERCURY_ISA_VERSION
	.align		4
.L_37:
        /*003c*/ 	.byte	0x03, 0x5f
        /*003e*/ 	.short	0x0101


	//----- nvinfo : EIATTR_INT_WARP_WIDE_INSTR_OFFSETS
	.align		4
        /*0040*/ 	.byte	0x04, 0x31
        /*0042*/ 	.short	(.L_39 - .L_38)


	//   ....[0]....
.L_38:
        /*0044*/ 	.word	0x00000cd0


	//   ....[1]....
        /*0048*/ 	.word	0x00000d70


	//   ....[2]....
        /*004c*/ 	.word	0x000020d0


	//   ....[3]....
        /*0050*/ 	.word	0x00003ef0


	//   ....[4]....
        /*0054*/ 	.word	0x00003f10


	//   ....[5]....
        /*0058*/ 	.word	0x00003f40


	//   ....[6]....
        /*005c*/ 	.word	0x00004950


	//   ....[7]....
        /*0060*/ 	.word	0x00004a70


	//----- nvinfo : EIATTR_COOP_GROUP_MASK_REGIDS
	.align		4
.L_39:
        /*0064*/ 	.byte	0x04, 0x29
        /*0066*/ 	.short	(.L_41 - .L_40)


	//   ....[0]....
.L_40:
        /*0068*/ 	.word	0xffffffff


	//   ....[1]....
        /*006c*/ 	.word	0xffffffff


	//   ....[2]....
        /*0070*/ 	.word	0xffffffff


	//   ....[3]....
        /*0074*/ 	.word	0xffffffff


	//   ....[4]....
        /*0078*/ 	.word	0xffffffff


	//   ....[5]....
        /*007c*/ 	.word	0xffffffff


	//   ....[6]....
        /*0080*/ 	.word	0xffffffff


	//   ....[7]....
        /*0084*/ 	.word	0xffffffff


	//   ....[8]....
        /*0088*/ 	.word	0xffffffff


	//   ....[9]....
        /*008c*/ 	.word	0xffffffff


	//   ....[10]....
        /*0090*/ 	.word	0xffffffff


	//   ....[11]....
        /*0094*/ 	.word	0xffffffff


	//   ....[12]....
        /*0098*/ 	.word	0xffffffff


	//   ....[13]....
        /*009c*/ 	.word	0xffffffff


	//----- nvinfo : EIATTR_COOP_GROUP_INSTR_OFFSETS
	.align		4
.L_41:
        /*00a0*/ 	.byte	0x04, 0x28
        /*00a2*/ 	.short	(.L_43 - .L_42)


	//   ....[0]....
.L_42:
        /*00a4*/ 	.word	0x000000c0


	//   ....[1]....
        /*00a8*/ 	.word	0x00000500


	//   ....[2]....
        /*00ac*/ 	.word	0x000006a0


	//   ....[3]....
        /*00b0*/ 	.word	0x000007d0


	//   ....[4]....
        /*00b4*/ 	.word	0x000008c0


	//   ....[5]....
        /*00b8*/ 	.word	0x00000a20


	//   ....[6]....
        /*00bc*/ 	.word	0x00000bb0


	//   ....[7]....
        /*00c0*/ 	.word	0x00000df0


	//   ....[8]....
        /*00c4*/ 	.word	0x00001fb0


	//   ....[9]....
        /*00c8*/ 	.word	0x00002e20


	//   ....[10]....
        /*00cc*/ 	.word	0x000032f0


	//   ....[11]....
        /*00d0*/ 	.word	0x00003320


	//   ....[12]....
        /*00d4*/ 	.word	0x00003df0


	//   ....[13]....
        /*00d8*/ 	.word	0x00004000


	//----- nvinfo : EIATTR_VRC_CTA_INIT_COUNT
	.align		4
.L_43:
        /*00dc*/ 	.byte	0x02, 0x4a
        /*00de*/ 	.byte	0x80
	.zero		1


	//----- nvinfo : EIATTR_SYSCALL_OFFSETS
	.align		4
        /*00e0*/ 	.byte	0x04, 0x46
        /*00e2*/ 	.short	(.L_45 - .L_44)


	//   ....[0]....
.L_44:
        /*00e4*/ 	.word	0x00005470


	//   ....[1]....
        /*00e8*/ 	.word	0x000055b0


	//   ....[2]....
        /*00ec*/ 	.word	0x00005cc0


	//----- nvinfo : EIATTR_MBARRIER_INSTR_OFFSETS
	.align		4
.L_45:
        /*00f0*/ 	.byte	0x04, 0x39
        /*00f2*/ 	.short	(.L_47 - .L_46)


	//   ....[0]....
.L_46:
        /*00f4*/ 	.word	0x000005f0
        /*00f8*/ 	.word	0x000000ff
        /*00fc*/ 	.word	0x00000000
        /*0100*/ 	.short	0x0100
        /*0102*/ 	.byte	0x08
	.zero		1


	//   ....[1]....
        /*0104*/ 	.word	0x00000600
        /*0108*/ 	.word	0x000000ff
        /*010c*/ 	.word	0x00000028
        /*0110*/ 	.short	0x0100
        /*0112*/ 	.byte	0x08
	.zero		1


	//   ....[2]....
        /*0114*/ 	.word	0x00000610
        /*0118*/ 	.word	0x000000ff
        /*011c*/ 	.word	0x00000008
        /*0120*/ 	.short	0x0100
        /*0122*/ 	.byte	0x08
	.zero		1


	//   ....[3]....
        /*0124*/ 	.word	0x00000620
        /*0128*/ 	.word	0x000000ff
        /*012c*/ 	.word	0x00000030
        /*0130*/ 	.short	0x0100
        /*0132*/ 	.byte	0x08
	.zero		1


	//   ....[4]....
        /*0134*/ 	.word	0x00000630
        /*0138*/ 	.word	0x000000ff
        /*013c*/ 	.word	0x00000010
        /*0140*/ 	.short	0x0100
        /*0142*/ 	.byte	0x08
	.zero		1


	//   ....[5]....
        /*0144*/ 	.word	0x00000640
        /*0148*/ 	.word	0x000000ff
        /*014c*/ 	.word	0x00000038
        /*0150*/ 	.short	0x0100
        /*0152*/ 	.byte	0x08
	.zero		1


	//   ....[6]....
        /*0154*/ 	.word	0x00000650
        /*0158*/ 	.word	0x000000ff
        /*015c*/ 	.word	0x00000018
        /*0160*/ 	.short	0x0100
        /*0162*/ 	.byte	0x08
	.zero		1


	//   ....[7]....
        /*0164*/ 	.word	0x00000660
        /*0168*/ 	.word	0x000000ff
        /*016c*/ 	.word	0x00000040
        /*0170*/ 	.short	0x0100
        /*0172*/ 	.byte	0x08
	.zero		1


	//   ....[8]....
        /*0174*/ 	.word	0x00000670
        /*0178*/ 	.word	0x000000ff
        /*017c*/ 	.word	0x00000020
        /*0180*/ 	.short	0x0100
        /*0182*/ 	.byte	0x08
	.zero		1


	//   ....[9]....
        /*0184*/ 	.word	0x00000680
        /*0188*/ 	.word	0x000000ff
        /*018c*/ 	.word	0x00000048
        /*0190*/ 	.short	0x0100
        /*0192*/ 	.byte	0x08
	.zero		1


	//   ....[10]....
        /*0194*/ 	.word	0x000007a0
        /*0198*/ 	.word	0x000000ff
        /*019c*/ 	.word	0x00000050
        /*01a0*/ 	.short	0x0100
        /*01a2*/ 	.byte	0x09
	.zero		1


	//   ....[11]....
        /*01a4*/ 	.word	0x000007b0
        /*01a8*/ 	.word	0x000000ff
        /*01ac*/ 	.word	0x00000058
        /*01b0*/ 	.short	0x0100
        /*01b2*/ 	.byte	0x09
	.zero		1


	//   ....[12]....
        /*01b4*/ 	.word	0x00000890
        /*01b8*/ 	.word	0x000000ff
        /*01bc*/ 	.word	0x00000060
        /*01c0*/ 	.short	0x0100
        /*01c2*/ 	.byte	0x08
	.zero		1


	//   ....[13]....
        /*01c4*/ 	.word	0x000008a0
        /*01c8*/ 	.word	0x000000ff
        /*01cc*/ 	.word	0x00000068
        /*01d0*/ 	.short	0x0100
        /*01d2*/ 	.byte	0x08
	.zero		1


	//   ....[14]....
        /*01d4*/ 	.word	0x000009d0
        /*01d8*/ 	.word	0x000000ff
        /*01dc*/ 	.word	0x00000070
        /*01e0*/ 	.short	0x0100
        /*01e2*/ 	.byte	0x08
	.zero		1


	//   ....[15]....
        /*01e4*/ 	.word	0x000009e0
        /*01e8*/ 	.word	0x000000ff
        /*01ec*/ 	.word	0x00000080
        /*01f0*/ 	.short	0x0100
        /*01f2*/ 	.byte	0x08
	.zero		1


	//   ....[16]....
        /*01f4*/ 	.word	0x000009f0
        /*01f8*/ 	.word	0x000000ff
        /*01fc*/ 	.word	0x00000078
        /*0200*/ 	.short	0x0100
        /*0202*/ 	.byte	0x08
	.zero		1


	//   ....[17]....
        /*0204*/ 	.word	0x00000a00
        /*0208*/ 	.word	0x000000ff
        /*020c*/ 	.word	0x00000088
        /*0210*/ 	.short	0x0100
        /*0212*/ 	.byte	0x08
	.zero		1


	//   ....[18]....
        /*0214*/ 	.word	0x00000b20
        /*0218*/ 	.word	0x000000ff
        /*021c*/ 	.word	0x00000090
        /*0220*/ 	.short	0x0100
        /*0222*/ 	.byte	0x09
	.zero		1


	//   ....[19]....
        /*0224*/ 	.word	0x00000b30
        /*0228*/ 	.word	0x000000ff
        /*022c*/ 	.word	0x000000b0
        /*0230*/ 	.short	0x0100
        /*0232*/ 	.byte	0x09
	.zero		1


	//   ....[20]....
        /*0234*/ 	.word	0x00000b40
        /*0238*/ 	.word	0x000000ff
        /*023c*/ 	.word	0x00000098
        /*0240*/ 	.short	0x0100
        /*0242*/ 	.byte	0x09
	.zero		1


	//   ....[21]....
        /*0244*/ 	.word	0x00000b50
        /*0248*/ 	.word	0x000000ff
        /*024c*/ 	.word	0x000000b8
        /*0250*/ 	.short	0x0100
        /*0252*/ 	.byte	0x09
	.zero		1


	//   ....[22]....
        /*0254*/ 	.word	0x00000b60
        /*0258*/ 	.word	0x000000ff
        /*025c*/ 	.word	0x000000a0
        /*0260*/ 	.short	0x0100
        /*0262*/ 	.byte	0x09
	.zero		1


	//   ....[23]....
        /*0264*/ 	.word	0x00000b70
        /*0268*/ 	.word	0x000000ff
        /*026c*/ 	.word	0x000000c0
        /*0270*/ 	.short	0x0100
        /*0272*/ 	.byte	0x09
	.zero		1


	//   ....[24]....
        /*0274*/ 	.word	0x00000b80
        /*0278*/ 	.word	0x000000ff
        /*027c*/ 	.word	0x000000a8
        /*0280*/ 	.short	0x0100
        /*0282*/ 	.byte	0x09
	.zero		1


	//   ....[25]....
        /*0284*/ 	.word	0x00000b90
        /*0288*/ 	.word	0x000000ff
        /*028c*/ 	.word	0x000000c8
        /*0290*/ 	.short	0x0100
        /*0292*/ 	.byte	0x09
	.zero		1


	//   ....[26]....
        /*0294*/ 	.word	0x00000c80
        /*0298*/ 	.word	0x000000ff
        /*029c*/ 	.word	0x000000d0
        /*02a0*/ 	.short	0x0100
        /*02a2*/ 	.byte	0x08
	.zero		1


	//   ....[27]....
        /*02a4*/ 	.word	0x00000c90
        /*02a8*/ 	.word	0x000000ff
        /*02ac*/ 	.word	0x000000e0
        /*02b0*/ 	.short	0x0100
        /*02b2*/ 	.byte	0x08
	.zero		1


	//   ....[28]....
        /*02b4*/ 	.word	0x00000ca0
        /*02b8*/ 	.word	0x000000ff
        /*02bc*/ 	.word	0x000000d8
        /*02c0*/ 	.short	0x0100
        /*02c2*/ 	.byte	0x08
	.zero		1


	//   ....[29]....
        /*02c4*/ 	.word	0x00000cb0
        /*02c8*/ 	.word	0x000000ff
        /*02cc*/ 	.word	0x000000e8
        /*02d0*/ 	.short	0x0100
        /*02d2*/ 	.byte	0x08
	.zero		1


	//   ....[30]....
        /*02d4*/ 	.word	0x00000da0
        /*02d8*/ 	.word	0x000000ff
        /*02dc*/ 	.word	0x000000f0
        /*02e0*/ 	.short	0x0100
        /*02e2*/ 	.byte	0x06
	.zero		1


	//   ....[31]....
        /*02e4*/ 	.word	0x000017b0
        /*02e8*/ 	.word	0x00000003
        /*02ec*/ 	.word	0x000000e0
        /*02f0*/ 	.short	0x010a
        /*02f2*/ 	.byte	0xff
	.zero		1


	//   ....[32]....
        /*02f4*/ 	.word	0x000017e0
        /*02f8*/ 	.word	0x00000003
        /*02fc*/ 	.word	0x000000d0
        /*0300*/ 	.short	0x0101
        /*0302*/ 	.byte	0xff
	.zero		1


	//   ....[33]....
        /*0304*/ 	.word	0x000018e0
        /*0308*/ 	.word	0x000000ff
        /*030c*/ 	.word	0x00000028
        /*0310*/ 	.short	0x010a
        /*0312*/ 	.byte	0x08
	.zero		1


	//   ....[34]....
        /*0314*/ 	.word	0x000019b0
        /*0318*/ 	.word	0x000000ff
        /*031c*/ 	.word	0x00000028
        /*0320*/ 	.short	0x010a
        /*0322*/ 	.byte	0x21
	.zero		1


	//   ....[35]....
        /*0324*/ 	.word	0x00001b60
        /*0328*/ 	.word	0x000000ff
        /*032c*/ 	.word	0x00000028
        /*0330*/ 	.short	0x010a
        /*0332*/ 	.byte	0x08
	.zero		1


	//   ....[36]....
        /*0334*/ 	.word	0x00001c60
        /*0338*/ 	.word	0x000000ff
        /*033c*/ 	.word	0x00000068
        /*0340*/ 	.short	0x0101
        /*0342*/ 	.byte	0x04
	.zero		1


	//   ....[37]....
        /*0344*/ 	.word	0x00001c80
        /*0348*/ 	.word	0x000000ff
        /*034c*/ 	.word	0x00000028
        /*0350*/ 	.short	0x010a
        /*0352*/ 	.byte	0x08
	.zero		1


	//   ....[38]....
        /*0354*/ 	.word	0x00001d00
        /*0358*/ 	.word	0x000000ff
        /*035c*/ 	.word	0x00000028
        /*0360*/ 	.short	0x010a
        /*0362*/ 	.byte	0x11
	.zero		1


	//   ....[39]....
        /*0364*/ 	.word	0x00001e90
        /*0368*/ 	.word	0x000000ff
        /*036c*/ 	.word	0x00000028
        /*0370*/ 	.short	0x010a
        /*0372*/ 	.byte	0x08
	.zero		1


	//   ....[40]....
        /*0374*/ 	.word	0x00001fe0
        /*0378*/ 	.word	0x00000002
        /*037c*/ 	.word	0x00000070
        /*0380*/ 	.short	0x010a
        /*0382*/ 	.byte	0xff
	.zero		1


	//   ....[41]....
        /*0384*/ 	.word	0x000020a0
        /*0388*/ 	.word	0x00000002
        /*038c*/ 	.word	0x00000000
        /*0390*/ 	.short	0x0101
        /*0392*/ 	.byte	0xff
	.zero		1


	//   ....[42]....
        /*0394*/ 	.word	0x00002600
        /*0398*/ 	.word	0x000000ff
        /*039c*/ 	.word	0x00000000
        /*03a0*/ 	.short	0x010a
        /*03a2*/ 	.byte	0x05
	.zero		1


	//   ....[43]....
        /*03a4*/ 	.word	0x00002690
        /*03a8*/ 	.word	0x000000ff
        /*03ac*/ 	.word	0x00000000
        /*03b0*/ 	.short	0x010a
        /*03b2*/ 	.byte	0x05
	.zero		1


	//   ....[44]....
        /*03b4*/ 	.word	0x00002720
        /*03b8*/ 	.word	0x000000ff
        /*03bc*/ 	.word	0x00000000
        /*03c0*/ 	.short	0x010a
        /*03c2*/ 	.byte	0x05
	.zero		1


	//   ....[45]....
        /*03c4*/ 	.word	0x000027b0
        /*03c8*/ 	.word	0x000000ff
        /*03cc*/ 	.word	0x00000000
        /*03d0*/ 	.short	0x010a
        /*03d2*/ 	.byte	0x05
	.zero		1


	//   ....[46]....
        /*03d4*/ 	.word	0x00002850
        /*03d8*/ 	.word	0x00000000
        /*03dc*/ 	.word	0x00000000
        /*03e0*/ 	.short	0x010a
        /*03e2*/ 	.byte	0xff
	.zero		1


	//   ....[47]....
        /*03e4*/ 	.word	0x00002980
        /*03e8*/ 	.word	0x00000000
        /*03ec*/ 	.word	0x000000d0
        /*03f0*/ 	.short	0x010a
        /*03f2*/ 	.byte	0xff
	.zero		1


	//   ....[48]....
        /*03f4*/ 	.word	0x000029f0
        /*03f8*/ 	.word	0x00000004
        /*03fc*/ 	.word	0x00000000
        /*0400*/ 	.short	0x0101
        /*0402*/ 	.byte	0xff
	.zero		1


	//   ....[49]....
        /*0404*/ 	.word	0x00002a10
        /*0408*/ 	.word	0x000000ff
        /*040c*/ 	.word	0x00000080
        /*0410*/ 	.short	0x010a
        /*0412*/ 	.byte	0x05
	.zero		1


	//   ....[50]....
        /*0414*/ 	.word	0x00002b30
        /*0418*/ 	.word	0x00000000
        /*041c*/ 	.word	0x00000070
        /*0420*/ 	.short	0x010a
        /*0422*/ 	.byte	0xff
	.zero		1


	//   ....[51]....
        /*0424*/ 	.word	0x00002c30
        /*0428*/ 	.word	0x00000000
        /*042c*/ 	.word	0x00000000
        /*0430*/ 	.short	0x0101
        /*0432*/ 	.byte	0xff
	.zero		1


	//   ....[52]....
        /*0434*/ 	.word	0x00002cc0
        /*0438*/ 	.word	0x000000ff
        /*043c*/ 	.word	0x00000080
        /*0440*/ 	.short	0x0106
        /*0442*/ 	.byte	0x05
	.zero		1


	//   ....[53]....
        /*0444*/ 	.word	0x00002ce0
        /*0448*/ 	.word	0x000000ff
        /*044c*/ 	.word	0x00000080
        /*0450*/ 	.short	0x010a
        /*0452*/ 	.byte	0x05
	.zero		1


	//   ....[54]....
        /*0454*/ 	.word	0x00002d70
        /*0458*/ 	.word	0x000000ff
        /*045c*/ 	.word	0x00000080
        /*0460*/ 	.short	0x0106
        /*0462*/ 	.byte	0x04
	.zero		1


	//   ....[55]....
        /*0464*/ 	.word	0x00002db0
        /*0468*/ 	.word	0x00000000
        /*046c*/ 	.word	0x00000080
        /*0470*/ 	.short	0x010a
        /*0472*/ 	.byte	0xff
	.zero		1


	//   ....[56]....
        /*0474*/ 	.word	0x00002ff0
        /*0478*/ 	.word	0x000000ff
        /*047c*/ 	.word	0x00000008
        /*0480*/ 	.short	0x010a
        /*0482*/ 	.byte	0x06
	.zero		1


	//   ....[57]....
        /*0484*/ 	.word	0x00003010
        /*0488*/ 	.word	0x000000ff
        /*048c*/ 	.word	0x00000008
        /*0490*/ 	.short	0x010a
        /*0492*/ 	.byte	0x06
	.zero		1


	//   ....[58]....
        /*0494*/ 	.word	0x000031a0
        /*0498*/ 	.word	0x000000ff
        /*049c*/ 	.word	0x00000008
        /*04a0*/ 	.short	0x010a
        /*04a2*/ 	.byte	0x06
	.zero		1


	//   ....[59]....
        /*04a4*/ 	.word	0x000031c0
        /*04a8*/ 	.word	0x000000ff
        /*04ac*/ 	.word	0x00000008
        /*04b0*/ 	.short	0x010a
        /*04b2*/ 	.byte	0x06
	.zero		1


	//   ....[60]....
        /*04b4*/ 	.word	0x00003280
        /*04b8*/ 	.word	0x000000ff
        /*04bc*/ 	.word	0x00000000
        /*04c0*/ 	.short	0x0101
        /*04c2*/ 	.byte	0x07
	.zero		1


	//   ....[61]....
        /*04c4*/ 	.word	0x00003560
        /*04c8*/ 	.word	0x00000000
        /*04cc*/ 	.word	0x00000070
        /*04d0*/ 	.short	0x010a
        /*04d2*/ 	.byte	0xff
	.zero		1


	//   ....[62]....
        /*04d4*/ 	.word	0x00003620
        /*04d8*/ 	.word	0x00000000
        /*04dc*/ 	.word	0x00000000
        /*04e0*/ 	.short	0x0101
        /*04e2*/ 	.byte	0xff
	.zero		1


	//   ....[63]....
        /*04e4*/ 	.word	0x000036d0
        /*04e8*/ 	.word	0x000000ff
        /*04ec*/ 	.word	0x00000000
        /*04f0*/ 	.short	0x010a
        /*04f2*/ 	.byte	0x06
	.zero		1


	//   ....[64]....
        /*04f4*/ 	.word	0x000036e0
        /*04f8*/ 	.word	0x000000ff
        /*04fc*/ 	.word	0x000000b0
        /*0500*/ 	.short	0x010a
        /*0502*/ 	.byte	0x0b
	.zero		1


	//   ....[65]....
        /*0504*/ 	.word	0x000037a0
        /*0508*/ 	.word	0x000000ff
        /*050c*/ 	.word	0x00000000
        /*0510*/ 	.short	0x010a
        /*0512*/ 	.byte	0x09
	.zero		1


	//   ....[66]....
        /*0514*/ 	.word	0x000038e0
        /*0518*/ 	.word	0x000000ff
        /*051c*/ 	.word	0x00000000
        /*0520*/ 	.short	0x010a
        /*0522*/ 	.byte	0x06
	.zero		1


	//   ....[67]....
        /*0524*/ 	.word	0x00003ae0
        /*0528*/ 	.word	0x000000ff
        /*052c*/ 	.word	0x00000000
        /*0530*/ 	.short	0x010a
        /*0532*/ 	.byte	0x07
	.zero		1


	//   ....[68]....
        /*0534*/ 	.word	0x00003b70
        /*0538*/ 	.word	0x000000ff
        /*053c*/ 	.word	0x00000000
        /*0540*/ 	.short	0x010a
        /*0542*/ 	.byte	0x07
	.zero		1


	//   ....[69]....
        /*0544*/ 	.word	0x00003c00
        /*0548*/ 	.word	0x000000ff
        /*054c*/ 	.word	0x00000000
        /*0550*/ 	.short	0x010a
        /*0552*/ 	.byte	0x07
	.zero		1


	//   ....[70]....
        /*0554*/ 	.word	0x00003ca0
        /*0558*/ 	.word	0x00000000
        /*055c*/ 	.word	0x00000000
        /*0560*/ 	.short	0x010a
        /*0562*/ 	.byte	0xff
	.zero		1


	//   ....[71]....
        /*0564*/ 	.word	0x00003ce0
        /*0568*/ 	.word	0x00000000
        /*056c*/ 	.word	0x00000000
        /*0570*/ 	.short	0x010a
        /*0572*/ 	.byte	0xff
	.zero		1


	//   ....[72]....
        /*0574*/ 	.word	0x00003d50
        /*0578*/ 	.word	0x000000ff
        /*057c*/ 	.word	0x00000000
        /*0580*/ 	.short	0x0101
        /*0582*/ 	.byte	0x05
	.zero		1


	//   ....[73]....
        /*0584*/ 	.word	0x00003d90
        /*0588*/ 	.word	0x000000ff
        /*058c*/ 	.word	0x000000f0
        /*0590*/ 	.short	0x010a
        /*0592*/ 	.byte	0x08
	.zero		1


	//   ....[74]....
        /*0594*/ 	.word	0x00003de0
        /*0598*/ 	.word	0x000000ff
        /*059c*/ 	.word	0x00000000
        /*05a0*/ 	.short	0x0101
        /*05a2*/ 	.byte	0x05
	.zero		1


	//   ....[75]....
        /*05a4*/ 	.word	0x000041f0
        /*05a8*/ 	.word	0x00000000
        /*05ac*/ 	.word	0x00000070
        /*05b0*/ 	.short	0x010a
        /*05b2*/ 	.byte	0xff
	.zero		1


	//   ....[76]....
        /*05b4*/ 	.word	0x000042e0
        /*05b8*/ 	.word	0x00000000
        /*05bc*/ 	.word	0x00000000
        /*05c0*/ 	.short	0x0101
        /*05c2*/ 	.byte	0xff
	.zero		1


	//   ....[77]....
        /*05c4*/ 	.word	0x00004600
        /*05c8*/ 	.word	0x000000ff
        /*05cc*/ 	.word	0x00000068
        /*05d0*/ 	.short	0x010a
        /*05d2*/ 	.byte	0x06
	.zero		1


	//   ....[78]....
        /*05d4*/ 	.word	0x00004780
        /*05d8*/ 	.word	0x000000ff
        /*05dc*/ 	.word	0x00000058
        /*05e0*/ 	.short	0x010a
        /*05e2*/ 	.byte	0x06
	.zero		1


	//   ....[79]....
        /*05e4*/ 	.word	0x00004ab0
        /*05e8*/ 	.word	0x000000ff
        /*05ec*/ 	.word	0x00000050
        /*05f0*/ 	.short	0x010b
        /*05f2*/ 	.byte	0x06
	.zero		1


	//   ....[80]....
        /*05f4*/ 	.word	0x00004ad0
        /*05f8*/ 	.word	0x000000ff
        /*05fc*/ 	.word	0x00000000
        /*0600*/ 	.short	0x0101
        /*0602*/ 	.byte	0x25
	.zero		1


	//   ....[81]....
        /*0604*/ 	.word	0x00004b10
        /*0608*/ 	.word	0x00000000
        /*060c*/ 	.word	0x00000058
        /*0610*/ 	.short	0x010a
        /*0612*/ 	.byte	0xff
	.zero		1


	//   ....[82]....
        /*0614*/ 	.word	0x00004e80
        /*0618*/ 	.word	0x00000000
        /*061c*/ 	.word	0x00000070
        /*0620*/ 	.short	0x010a
        /*0622*/ 	.byte	0xff
	.zero		1


	//   ....[83]....
        /*0624*/ 	.word	0x00004f90
        /*0628*/ 	.word	0x00000000
        /*062c*/ 	.word	0x00000000
        /*0630*/ 	.short	0x0101
        /*0632*/ 	.byte	0xff
	.zero		1


	//   ....[84]....
        /*0634*/ 	.word	0x00005900
        /*0638*/ 	.word	0x000000ff
        /*063c*/ 	.word	0x00000050
        /*0640*/ 	.short	0x010a
        /*0642*/ 	.byte	0x2b
	.zero		1


	//   ....[85]....
        /*0644*/ 	.word	0x00005910
        /*0648*/ 	.word	0x00000071
        /*064c*/ 	.word	0x00000090
        /*0650*/ 	.short	0x010a
        /*0652*/ 	.byte	0xff
	.zero		1


	//   ....[86]....
        /*0654*/ 	.word	0x00005a60
        /*0658*/ 	.word	0x000000ff
        /*065c*/ 	.word	0x00000050
        /*0660*/ 	.short	0x010a
        /*0662*/ 	.byte	0x2b
	.zero		1


	//   ....[87]....
        /*0664*/ 	.word	0x00005b40
        /*0668*/ 	.word	0x000000ff
        /*066c*/ 	.word	0x00000000
        /*0670*/ 	.short	0x0101
        /*0672*/ 	.byte	0x04
	.zero		1


	//   ....[88]....
        /*0674*/ 	.word	0x00005ba0
        /*0678*/ 	.word	0x00000071
        /*067c*/ 	.word	0x00000090
        /*0680*/ 	.short	0x010a
        /*0682*/ 	.byte	0xff
	.zero		1


	//   ....[89]....
        /*0684*/ 	.word	0x00005e00
        /*0688*/ 	.word	0x00000071
        /*068c*/ 	.word	0x00000000
        /*0690*/ 	.short	0x0101
        /*0692*/ 	.byte	0xff
	.zero		1


	//   ....[90]....
        /*0694*/ 	.word	0x00006850
        /*0698*/ 	.word	0x00000003
        /*069c*/ 	.word	0x000000e0
        /*06a0*/ 	.short	0x010a
        /*06a2*/ 	.byte	0xff
	.zero		1


	//   ....[91]....
        /*06a4*/ 	.word	0x000068b0
        /*06a8*/ 	.word	0x00000002
        /*06ac*/ 	.word	0x00000028
        /*06b0*/ 	.short	0x010a
        /*06b2*/ 	.byte	0xff
	.zero		1


	//   ....[92]....
        /*06b4*/ 	.word	0x00006910
        /*06b8*/ 	.word	0x00000002
        /*06bc*/ 	.word	0x00000028
        /*06c0*/ 	.short	0x010a
        /*06c2*/ 	.byte	0xff
	.zero		1


	//   ....[93]....
        /*06c4*/ 	.word	0x00006960
        /*06c8*/ 	.word	0x00000002
        /*06cc*/ 	.word	0x00000070
        /*06d0*/ 	.short	0x010a
        /*06d2*/ 	.byte	0xff
	.zero		1


	//   ....[94]....
        /*06d4*/ 	.word	0x000069c0
        /*06d8*/ 	.word	0x00000000
        /*06dc*/ 	.word	0x00000000
        /*06e0*/ 	.short	0x010a
        /*06e2*/ 	.byte	0xff
	.zero		1


	//   ....[95]....
        /*06e4*/ 	.word	0x00006a20
        /*06e8*/ 	.word	0x00000000
        /*06ec*/ 	.word	0x00000000
        /*06f0*/ 	.short	0x010a
        /*06f2*/ 	.byte	0xff
	.zero		1


	//   ....[96]....
        /*06f4*/ 	.word	0x00006a80
        /*06f8*/ 	.word	0x00000000
        /*06fc*/ 	.word	0x00000000
        /*0700*/ 	.short	0x010a
        /*0702*/ 	.byte	0xff
	.zero		1


	//   ....[97]....
        /*0704*/ 	.word	0x00006ae0
        /*0708*/ 	.word	0x00000000
        /*070c*/ 	.word	0x00000000
        /*0710*/ 	.short	0x010a
        /*0712*/ 	.byte	0xff
	.zero		1


	//   ....[98]....
        /*0714*/ 	.word	0x00006b30
        /*0718*/ 	.word	0x00000000
        /*071c*/ 	.word	0x000000d0
        /*0720*/ 	.short	0x010a
        /*0722*/ 	.byte	0xff
	.zero		1


	//   ....[99]....
        /*0724*/ 	.word	0x00006b90
        /*0728*/ 	.word	0x00000000
        /*072c*/ 	.word	0x00000080
        /*0730*/ 	.short	0x010a
        /*0732*/ 	.byte	0xff
	.zero		1


	//   ....[100]....
        /*0734*/ 	.word	0x00006be0
        /*0738*/ 	.word	0x00000000
        /*073c*/ 	.word	0x00000070
        /*0740*/ 	.short	0x010a
        /*0742*/ 	.byte	0xff
	.zero		1


	//   ....[101]....
        /*0744*/ 	.word	0x00006c40
        /*0748*/ 	.word	0x00000000
        /*074c*/ 	.word	0x00000080
        /*0750*/ 	.short	0x010a
        /*0752*/ 	.byte	0xff
	.zero		1


	//   ....[102]....
        /*0754*/ 	.word	0x00006ca0
        /*0758*/ 	.word	0x00000004
        /*075c*/ 	.word	0x00000008
        /*0760*/ 	.short	0x010a
        /*0762*/ 	.byte	0xff
	.zero		1


	//   ....[103]....
        /*0764*/ 	.word	0x00006d80
        /*0768*/ 	.word	0x00000002
        /*076c*/ 	.word	0x00000008
        /*0770*/ 	.short	0x010a
        /*0772*/ 	.byte	0xff
	.zero		1


	//   ....[104]....
        /*0774*/ 	.word	0x00006dd0
        /*0778*/ 	.word	0x00000000
        /*077c*/ 	.word	0x00000070
        /*0780*/ 	.short	0x010a
        /*0782*/ 	.byte	0xff
	.zero		1


	//   ....[105]....
        /*0784*/ 	.word	0x00006e30
        /*0788*/ 	.word	0x00000000
        /*078c*/ 	.word	0x000000b0
        /*0790*/ 	.short	0x010a
        /*0792*/ 	.byte	0xff
	.zero		1


	//   ....[106]....
        /*0794*/ 	.word	0x00006e90
        /*0798*/ 	.word	0x00000000
        /*079c*/ 	.word	0x00000000
        /*07a0*/ 	.short	0x010a
        /*07a2*/ 	.byte	0xff
	.zero		1


	//   ....[107]....
        /*07a4*/ 	.word	0x00006ef0
        /*07a8*/ 	.word	0x00000000
        /*07ac*/ 	.word	0x00000000
        /*07b0*/ 	.short	0x010a
        /*07b2*/ 	.byte	0xff
	.zero		1


	//   ....[108]....
        /*07b4*/ 	.word	0x00006f50
        /*07b8*/ 	.word	0x00000000
        /*07bc*/ 	.word	0x00000000
        /*07c0*/ 	.short	0x010a
        /*07c2*/ 	.byte	0xff
	.zero		1


	//   ....[109]....
        /*07c4*/ 	.word	0x00006fb0
        /*07c8*/ 	.word	0x00000000
        /*07cc*/ 	.word	0x00000000
        /*07d0*/ 	.short	0x010a
        /*07d2*/ 	.byte	0xff
	.zero		1


	//   ....[110]....
        /*07d4*/ 	.word	0x00007010
        /*07d8*/ 	.word	0x00000000
        /*07dc*/ 	.word	0x000000f0
        /*07e0*/ 	.short	0x010a
        /*07e2*/ 	.byte	0xff
	.zero		1


	//   ....[111]....
        /*07e4*/ 	.word	0x00007060
        /*07e8*/ 	.word	0x00000000
        /*07ec*/ 	.word	0x00000070
        /*07f0*/ 	.short	0x010a
        /*07f2*/ 	.byte	0xff
	.zero		1


	//   ....[112]....
        /*07f4*/ 	.word	0x000070c0
        /*07f8*/ 	.word	0x00000000
        /*07fc*/ 	.word	0x00000068
        /*0800*/ 	.short	0x010a
        /*0802*/ 	.byte	0xff
	.zero		1


	//   ....[113]....
        /*0804*/ 	.word	0x00007120
        /*0808*/ 	.word	0x00000003
        /*080c*/ 	.word	0x00000058
        /*0810*/ 	.short	0x010a
        /*0812*/ 	.byte	0xff
	.zero		1


	//   ....[114]....
        /*0814*/ 	.word	0x00007170
        /*0818*/ 	.word	0x00000000
        /*081c*/ 	.word	0x00000070
        /*0820*/ 	.short	0x010a
        /*0822*/ 	.byte	0xff
	.zero		1


	//   ....[115]....
        /*0824*/ 	.word	0x000071d0
        /*0828*/ 	.word	0x00000000
        /*082c*/ 	.word	0x00000050
        /*0830*/ 	.short	0x010a
        /*0832*/ 	.byte	0xff
	.zero		1


	//   ....[116]....
        /*0834*/ 	.word	0x00007220
        /*0838*/ 	.word	0x00000071
        /*083c*/ 	.word	0x00000090
        /*0840*/ 	.short	0x010a
        /*0842*/ 	.byte	0xff
	.zero		1


	//----- nvinfo : EIATTR_NUM_MBARRIERS
	.align		4
.L_47:
        /*0844*/ 	.byte	0x03, 0x38
        /*0846*/ 	.short	0x001f


	//----- nvinfo : EIATTR_EXIT_INSTR_OFFSETS
	.align		4
        /*0848*/ 	.byte	0x04, 0x1c
        /*084a*/ 	.short	(.L_49 - .L_48)


	//   ....[0]....
.L_48:
        /*084c*/ 	.word	0x00002880


	//   ....[1]....
        /*0850*/ 	.word	0x00002d80


	//   ....[2]....
        /*0854*/ 	.word	0x00002de0


	//   ....[3]....
        /*0858*/ 	.word	0x00004010


	//   ....[4]....
        /*085c*/ 	.word	0x00004b40


	//   ....[5]....
        /*0860*/ 	.word	0x00004b80


	//   ....[6]....
        /*0864*/ 	.word	0x00006840


	//----- nvinfo : EIATTR_MAX_THREADS
	.align		4
.L_49:
        /*0868*/ 	.byte	0x04, 0x05
        /*086a*/ 	.short	(.L_51 - .L_50)
.L_50:
        /*086c*/ 	.word	0x00000100
        /*0870*/ 	.word	0x00000001
        /*0874*/ 	.word	0x00000001


	//----- nvinfo : EIATTR_CRS_STACK_SIZE
	.align		4
.L_51:
        /*0878*/ 	.byte	0x04, 0x1e
        /*087a*/ 	.short	(.L_53 - .L_52)
.L_52:
        /*087c*/ 	.word	0x00000000


	//----- nvinfo : EIATTR_CBANK_PARAM_SIZE
	.align		4
.L_53:
        /*0880*/ 	.byte	0x03, 0x19
        /*0882*/ 	.short	0x0800


	//----- nvinfo : EIATTR_PARAM_CBANK
	.align		4
        /*0884*/ 	.byte	0x04, 0x0a
        /*0886*/ 	.short	(.L_55 - .L_54)
	.align		4
.L_54:
        /*0888*/ 	.word	index@(.nv.constant0._ZN7cutlass13device_kernelINS_4gemm6kernel13GemmUniversalIN4cute5tupleIJiiiiEEENS1_10collective13CollectiveMmaINS1_35MainloopSm100TmaUmmaWarpSpecializedILi5ELi2ELi4ENS5_IJNS4_1CILi2EEENSA_ILi1EEESC_EEEEENS5_IJNSA_ILi128EEENSA_ILi64EEENSA_ILi32EEEEEEaNS5_IJlSC_lEEEaSJ_NS4_8TiledMMAINS4_8MMA_AtomIJNS4_21SM100_MMA_S8_2x1SM_SSIaaiLi128ELi64ELNS4_4UMMA5MajorE0ELSO_0ELNSN_8SaturateE0EEEEEENS4_6LayoutINS5_IJSC_SC_SC_EEENS5_IJNSA_ILi0EEESU_SU_EEEEENS5_IJNS4_10UnderscoreESX_SX_EEEEENS4_18SM100_TMA_2SM_LOADENS4_14ComposedLayoutINS4_7SwizzleILi1ELi4ELi3EEENS4_18smem_ptr_flag_bitsILi8EEENSS_INS5_IJNSA_ILi8EEESH_EEENS5_IJSH_SC_EEEEEEEvNS4_8identityES10_S1A_vS1B_EENS_8epilogue10collective18CollectiveEpilogueINS1D_23Sm100TmaWarpSpecializedILi1ELi1ELi32ELb0ELb0EEEJNS5_IJSG_SG_SH_EEENS5_IJNSS_ISG_SC_EES1J_EEEaSJ_aSJ_NS1D_6fusion15FusionCallbacksIS1H_NS1L_17LinearCombinationIaiaiLNS_15FloatRoundStyleE2EEES1I_S1K_JEEENS4_5SM1004TMEM4LOAD26SM100_TMEM_LOAD_32dp32b32xENS4_13SM90_TMA_LOADENS11_INS12_ILi2ELi4ELi3EEES15_NSS_INS5_IJS16_SG_EEENS5_IJSG_SC_EEEEEEENS4_39AutoVectorizingCopyWithAssumedAlignmentILi128EEENS4_14SM90_TMA_STOREES20_S22_S22_EEEvvEEEEvNT_6ParamsE)
        /*088c*/ 	.short	0x0380
        /*088e*/ 	.short	0x0800


	//----- nvinfo : EIATTR_SW_WAR
	.align		4
.L_55:
        /*0890*/ 	.byte	0x04, 0x36
        /*0892*/ 	.short	(.L_57 - .L_56)
.L_56:
        /*0894*/ 	.word	0x00000008
.L_57:


//--------------------- .nv.callgraph             --------------------------
	.section	.nv.callgraph,"",@"SHT_CUDA_CALLGRAPH"
	.align	4
	.sectionentsize	8
	.align		4
        /*0000*/ 	.word	0x00000000
	.align		4
        /*0004*/ 	.word	0xffffffff
	.align		4
        /*0008*/ 	.word	index@(_ZN7cutlass13device_kernelINS_4gemm6kernel13GemmUniversalIN4cute5tupleIJiiiiEEENS1_10collective13CollectiveMmaINS1_35MainloopSm100TmaUmmaWarpSpecializedILi5ELi2ELi4ENS5_IJNS4_1CILi2EEENSA_ILi1EEESC_EEEEENS5_IJNSA_ILi128EEENSA_ILi64EEENSA_ILi32EEEEEEaNS5_IJlSC_lEEEaSJ_NS4_8TiledMMAINS4_8MMA_AtomIJNS4_21SM100_MMA_S8_2x1SM_SSIaaiLi128ELi64ELNS4_4UMMA5MajorE0ELSO_0ELNSN_8SaturateE0EEEEEENS4_6LayoutINS5_IJSC_SC_SC_EEENS5_IJNSA_ILi0EEESU_SU_EEEEENS5_IJNS4_10UnderscoreESX_SX_EEEEENS4_18SM100_TMA_2SM_LOADENS4_14ComposedLayoutINS4_7SwizzleILi1ELi4ELi3EEENS4_18smem_ptr_flag_bitsILi8EEENSS_INS5_IJNSA_ILi8EEESH_EEENS5_IJSH_SC_EEEEEEEvNS4_8identityES10_S1A_vS1B_EENS_8epilogue10collective18CollectiveEpilogueINS1D_23Sm100TmaWarpSpecializedILi1ELi1ELi32ELb0ELb0EEEJNS5_IJSG_SG_SH_EEENS5_IJNSS_ISG_SC_EES1J_EEEaSJ_aSJ_NS1D_6fusion15FusionCallbacksIS1H_NS1L_17LinearCombinationIaiaiLNS_15FloatRoundStyleE2EEES1I_S1K_JEEENS4_5SM1004TMEM4LOAD26SM100_TMEM_LOAD_32dp32b32xENS4_13SM90_TMA_LOADENS11_INS12_ILi2ELi4ELi3EEES15_NSS_INS5_IJS16_SG_EEENS5_IJSG_SC_EEEEEEENS4_39AutoVectorizingCopyWithAssumedAlignmentILi128EEENS4_14SM90_TMA_STOREES20_S22_S22_EEEvvEEEEvNT_6ParamsE)
	.align		4
        /*000c*/ 	.word	index@(__assertfail)
	.align		4
        /*0010*/ 	.word	0x00000000
	.align		4
        /*0014*/ 	.word	0xfffffffe
	.align		4
        /*0018*/ 	.word	0x00000000
	.align		4
        /*001c*/ 	.word	0xfffffffd
	.align		4
        /*0020*/ 	.word	0x00000000
	.align		4
        /*0024*/ 	.word	0xfffffffc


//--------------------- .nv.constant4             --------------------------
	.section	.nv.constant4,"a",@progbits
	.align	8
	.align		8
.nv.constant4:
        /*0000*/ 	.dword	__assertfail
	.align		8
        /*0008*/ 	.dword	__unnamed_1
	.align		8
        /*0010*/ 	.dword	__unnamed_2
	.align		8
        /*0018*/ 	.dword	_ZN40_INTERNAL_246c696f_4_k_cu_b192e22e_108704cuda3std3__45__cpo5beginE
	.align		8
        /*0020*/ 	.dword	_ZN40_INTERNAL_246c696f_4_k_cu_b192e22e_108704cuda3std3__45__cpo3endE
	.align		8
        /*0028*/ 	.dword	_ZN40_INTERNAL_246c696f_4_k_cu_b192e22e_108704cuda3std3__45__cpo6cbeginE
	.align		8
        /*0030*/ 	.dword	_ZN40_INTERNAL_246c696f_4_k_cu_b192e22e_108704cuda3std3__45__cpo4cendE
	.align		8
        /*0038*/ 	.dword	_ZN40_INTERNAL_246c696f_4_k_cu_b192e22e_108704cuda3std3__442_GLOBAL__N__246c696f_4_k_cu_b192e22e_108706ignoreE
	.align		8
        /*0040*/ 	.dword	_ZN40_INTERNAL_246c696f_4_k_cu_b192e22e_108704cuda3std3__419piecewise_constructE
	.align		8
        /*0048*/ 	.dword	_ZN40_INTERNAL_246c696f_4_k_cu_b192e22e_108704cuda3std3__48in_placeE
	.align		8
        /*0050*/ 	.dword	_ZN40_INTERNAL_246c696f_4_k_cu_b192e22e_108704cuda3std6ranges3__45__cpo4swapE
	.align		8
        /*0058*/ 	.dword	_ZN40_INTERNAL_246c696f_4_k_cu_b192e22e_108704cuda3std6ranges3__45__cpo9iter_moveE
	.align		8
        /*0060*/ 	.dword	_ZN40_INTERNAL_246c696f_4_k_cu_b192e22e_108704cute7productE
	.align		8
        /*0068*/ 	.dword	_ZN40_INTERNAL_246c696f_4_k_cu_b192e22e_108704cute1_E
	.align		8
        /*0070*/ 	.dword	$str$25
	.align		8
        /*0078*/ 	.dword	$str$26
	.align		8
        /*0080*/ 	.dword	$str$27
	.align		8
        /*0088*/ 	.dword	$str$28


//--------------------- .text._ZN7cutlass13device_kernelINS_4gemm6kernel13GemmUniversalIN4cute5tupleIJiiiiEEENS1_10collective13CollectiveMmaINS1_35MainloopSm100TmaUmmaWarpSpecializedILi5ELi2ELi4ENS5_IJNS4_1CILi2EEENSA_ILi1EEESC_EEEEENS5_IJNSA_ILi128EEENSA_ILi64EEENSA_ILi32EEEEEEaNS5_IJlSC_lEEEaSJ_NS4_8TiledMMAINS4_8MMA_AtomIJNS4_21SM100_MMA_S8_2x1SM_SSIaaiLi128ELi64ELNS4_4UMMA5MajorE0ELSO_0ELNSN_8SaturateE0EEEEEENS4_6LayoutINS5_IJSC_SC_SC_EEENS5_IJNSA_ILi0EEESU_SU_EEEEENS5_IJNS4_10UnderscoreESX_SX_EEEEENS4_18SM100_TMA_2SM_LOADENS4_14ComposedLayoutINS4_7SwizzleILi1ELi4ELi3EEENS4_18smem_ptr_flag_bitsILi8EEENSS_INS5_IJNSA_ILi8EEESH_EEENS5_IJSH_SC_EEEEEEEvNS4_8identityES10_S1A_vS1B_EENS_8epilogue10collective18CollectiveEpilogueINS1D_23Sm100TmaWarpSpecializedILi1ELi1ELi32ELb0ELb0EEEJNS5_IJSG_SG_SH_EEENS5_IJNSS_ISG_SC_EES1J_EEEaSJ_aSJ_NS1D_6fusion15FusionCallbacksIS1H_NS1L_17LinearCombinationIaiaiLNS_15FloatRoundStyleE2EEES1I_S1K_JEEENS4_5SM1004TMEM4LOAD26SM100_TMEM_LOAD_32dp32b32xENS4_13SM90_TMA_LOADENS11_INS12_ILi2ELi4ELi3EEES15_NSS_INS5_IJS16_SG_EEENS5_IJSG_SC_EEEEEEENS4_39AutoVectorizingCopyWithAssumedAlignmentILi128EEENS4_14SM90_TMA_STOREES20_S22_S22_EEEvvEEEEvNT_6ParamsE --------------------------
	.section	.text._ZN7cutlass13device_kernelINS_4gemm6kernel13GemmUniversalIN4cute5tupleIJiiiiEEENS1_10collective13CollectiveMmaINS1_35MainloopSm100TmaUmmaWarpSpecializedILi5ELi2ELi4ENS5_IJNS4_1CILi2EEENSA_ILi1EEESC_EEEEENS5_IJNSA_ILi128EEENSA_ILi64EEENSA_ILi32EEEEEEaNS5_IJlSC_lEEEaSJ_NS4_8TiledMMAINS4_8MMA_AtomIJNS4_21SM100_MMA_S8_2x1SM_SSIaaiLi128ELi64ELNS4_4UMMA5MajorE0ELSO_0ELNSN_8SaturateE0EEEEEENS4_6LayoutINS5_IJSC_SC_SC_EEENS5_IJNSA_ILi0EEESU_SU_EEEEENS5_IJNS4_10UnderscoreESX_SX_EEEEENS4_18SM100_TMA_2SM_LOADENS4_14ComposedLayoutINS4_7SwizzleILi1ELi4ELi3EEENS4_18smem_ptr_flag_bitsILi8EEENSS_INS5_IJNSA_ILi8EEESH_EEENS5_IJSH_SC_EEEEEEEvNS4_8identityES10_S1A_vS1B_EENS_8epilogue10collective18CollectiveEpilogueINS1D_23Sm100TmaWarpSpecializedILi1ELi1ELi32ELb0ELb0EEEJNS5_IJSG_SG_SH_EEENS5_IJNSS_ISG_SC_EES1J_EEEaSJ_aSJ_NS1D_6fusion15FusionCallbacksIS1H_NS1L_17LinearCombinationIaiaiLNS_15FloatRoundStyleE2EEES1I_S1K_JEEENS4_5SM1004TMEM4LOAD26SM100_TMEM_LOAD_32dp32b32xENS4_13SM90_TMA_LOADENS11_INS12_ILi2ELi4ELi3EEES15_NSS_INS5_IJS16_SG_EEENS5_IJSG_SC_EEEEEEENS4_39AutoVectorizingCopyWithAssumedAlignmentILi128EEENS4_14SM90_TMA_STOREES20_S22_S22_EEEvvEEEEvNT_6ParamsE,"ax",@progbits
	.align	128
.text._ZN7cutlass13device_kernelINS_4gemm6kernel13GemmUniversalIN4cute5tupleIJiiiiEEENS1_10collective13CollectiveMmaINS1_35MainloopSm100TmaUmmaWarpSpecializedILi5ELi2ELi4ENS5_IJNS4_1CILi2EEENSA_ILi1EEESC_EEEEENS5_IJNSA_ILi128EEENSA_ILi64EEENSA_ILi32EEEEEEaNS5_IJlSC_lEEEaSJ_NS4_8TiledMMAINS4_8MMA_AtomIJNS4_21SM100_MMA_S8_2x1SM_SSIaaiLi128ELi64ELNS4_4UMMA5MajorE0ELSO_0ELNSN_8SaturateE0EEEEEENS4_6LayoutINS5_IJSC_SC_SC_EEENS5_IJNSA_ILi0EEESU_SU_EEEEENS5_IJNS4_10UnderscoreESX_SX_EEEEENS4_18SM100_TMA_2SM_LOADENS4_14ComposedLayoutINS4_7SwizzleILi1ELi4ELi3EEENS4_18smem_ptr_flag_bitsILi8EEENSS_INS5_IJNSA_ILi8EEESH_EEENS5_IJSH_SC_EEEEEEEvNS4_8identityES10_S1A_vS1B_EENS_8epilogue10collective18CollectiveEpilogueINS1D_23Sm100TmaWarpSpecializedILi1ELi1ELi32ELb0ELb0EEEJNS5_IJSG_SG_SH_EEENS5_IJNSS_ISG_SC_EES1J_EEEaSJ_aSJ_NS1D_6fusion15FusionCallbacksIS1H_NS1L_17LinearCombinationIaiaiLNS_15FloatRoundStyleE2EEES1I_S1K_JEEENS4_5SM1004TMEM4LOAD26SM100_TMEM_LOAD_32dp32b32xENS4_13SM90_TMA_LOADENS11_INS12_ILi2ELi4ELi3EEES15_NSS_INS5_IJS16_SG_EEENS5_IJSG_SC_EEEEEEENS4_39AutoVectorizingCopyWithAssumedAlignmentILi128EEENS4_14SM90_TMA_STOREES20_S22_S22_EEEvvEEEEvNT_6ParamsE:
        .type           _ZN7cutlass13device_kernelINS_4gemm6kernel13GemmUniversalIN4cute5tupleIJiiiiEEENS1_10collective13CollectiveMmaINS1_35MainloopSm100TmaUmmaWarpSpecializedILi5ELi2ELi4ENS5_IJNS4_1CILi2EEENSA_ILi1EEESC_EEEEENS5_IJNSA_ILi128EEENSA_ILi64EEENSA_ILi32EEEEEEaNS5_IJlSC_lEEEaSJ_NS4_8TiledMMAINS4_8MMA_AtomIJNS4_21SM100_MMA_S8_2x1SM_SSIaaiLi128ELi64ELNS4_4UMMA5MajorE0ELSO_0ELNSN_8SaturateE0EEEEEENS4_6LayoutINS5_IJSC_SC_SC_EEENS5_IJNSA_ILi0EEESU_SU_EEEEENS5_IJNS4_10UnderscoreESX_SX_EEEEENS4_18SM100_TMA_2SM_LOADENS4_14ComposedLayoutINS4_7SwizzleILi1ELi4ELi3EEENS4_18smem_ptr_flag_bitsILi8EEENSS_INS5_IJNSA_ILi8EEESH_EEENS5_IJSH_SC_EEEEEEEvNS4_8identityES10_S1A_vS1B_EENS_8epilogue10collective18CollectiveEpilogueINS1D_23Sm100TmaWarpSpecializedILi1ELi1ELi32ELb0ELb0EEEJNS5_IJSG_SG_SH_EEENS5_IJNSS_ISG_SC_EES1J_EEEaSJ_aSJ_NS1D_6fusion15FusionCallbacksIS1H_NS1L_17LinearCombinationIaiaiLNS_15FloatRoundStyleE2EEES1I_S1K_JEEENS4_5SM1004TMEM4LOAD26SM100_TMEM_LOAD_32dp32b32xENS4_13SM90_TMA_LOADENS11_INS12_ILi2ELi4ELi3EEES15_NSS_INS5_IJS16_SG_EEENS5_IJSG_SC_EEEEEEENS4_39AutoVectorizingCopyWithAssumedAlignmentILi128EEENS4_14SM90_TMA_STOREES20_S22_S22_EEEvvEEEEvNT_6ParamsE,@function
        .size           _ZN7cutlass13device_kernelINS_4gemm6kernel13GemmUniversalIN4cute5tupleIJiiiiEEENS1_10collective13CollectiveMmaINS1_35MainloopSm100TmaUmmaWarpSpecializedILi5ELi2ELi4ENS5_IJNS4_1CILi2EEENSA_ILi1EEESC_EEEEENS5_IJNSA_ILi128EEENSA_ILi64EEENSA_ILi32EEEEEEaNS5_IJlSC_lEEEaSJ_NS4_8TiledMMAINS4_8MMA_AtomIJNS4_21SM100_MMA_S8_2x1SM_SSIaaiLi128ELi64ELNS4_4UMMA5MajorE0ELSO_0ELNSN_8SaturateE0EEEEEENS4_6LayoutINS5_IJSC_SC_SC_EEENS5_IJNSA_ILi0EEESU_SU_EEEEENS5_IJNS4_10UnderscoreESX_SX_EEEEENS4_18SM100_TMA_2SM_LOADENS4_14ComposedLayoutINS4_7SwizzleILi1ELi4ELi3EEENS4_18smem_ptr_flag_bitsILi8EEENSS_INS5_IJNSA_ILi8EEESH_EEENS5_IJSH_SC_EEEEEEEvNS4_8identityES10_S1A_vS1B_EENS_8epilogue10collective18CollectiveEpilogueINS1D_23Sm100TmaWarpSpecializedILi1ELi1ELi32ELb0ELb0EEEJNS5_IJSG_SG_SH_EEENS5_IJNSS_ISG_SC_EES1J_EEEaSJ_aSJ_NS1D_6fusion15FusionCallbacksIS1H_NS1L_17LinearCombinationIaiaiLNS_15FloatRoundStyleE2EEES1I_S1K_JEEENS4_5SM1004TMEM4LOAD26SM100_TMEM_LOAD_32dp32b32xENS4_13SM90_TMA_LOADENS11_INS12_ILi2ELi4ELi3EEES15_NSS_INS5_IJS16_SG_EEENS5_IJSG_SC_EEEEEEENS4_39AutoVectorizingCopyWithAssumedAlignmentILi128EEENS4_14SM90_TMA_STOREES20_S22_S22_EEEvvEEEEvNT_6ParamsE,(.L_x_152 - _ZN7cutlass13device_kernelINS_4gemm6kernel13GemmUniversalIN4cute5tupleIJiiiiEEENS1_10collective13CollectiveMmaINS1_35MainloopSm100TmaUmmaWarpSpecializedILi5ELi2ELi4ENS5_IJNS4_1CILi2EEENSA_ILi1EEESC_EEEEENS5_IJNSA_ILi128EEENSA_ILi64EEENSA_ILi32EEEEEEaNS5_IJlSC_lEEEaSJ_NS4_8TiledMMAINS4_8MMA_AtomIJNS4_21SM100_MMA_S8_2x1SM_SSIaaiLi128ELi64ELNS4_4UMMA5MajorE0ELSO_0ELNSN_8SaturateE0EEEEEENS4_6LayoutINS5_IJSC_SC_SC_EEENS5_IJNSA_ILi0EEESU_SU_EEEEENS5_IJNS4_10UnderscoreESX_SX_EEEEENS4_18SM100_TMA_2SM_LOADENS4_14ComposedLayoutINS4_7SwizzleILi1ELi4ELi3EEENS4_18smem_ptr_flag_bitsILi8EEENSS_INS5_IJNSA_ILi8EEESH_EEENS5_IJSH_SC_EEEEEEEvNS4_8identityES10_S1A_vS1B_EENS_8epilogue10collective18CollectiveEpilogueINS1D_23Sm100TmaWarpSpecializedILi1ELi1ELi32ELb0ELb0EEEJNS5_IJSG_SG_SH_EEENS5_IJNSS_ISG_SC_EES1J_EEEaSJ_aSJ_NS1D_6fusion15FusionCallbacksIS1H_NS1L_17LinearCombinationIaiaiLNS_15FloatRoundStyleE2EEES1I_S1K_JEEENS4_5SM1004TMEM4LOAD26SM100_TMEM_LOAD_32dp32b32xENS4_13SM90_TMA_LOADENS11_INS12_ILi2ELi4ELi3EEES15_NSS_INS5_IJS16_SG_EEENS5_IJSG_SC_EEEEEEENS4_39AutoVectorizingCopyWithAssumedAlignmentILi128EEENS4_14SM90_TMA_STOREES20_S22_S22_EEEvvEEEEvNT_6ParamsE)
        .other          _ZN7cutlass13device_kernelINS_4gemm6kernel13GemmUniversalIN4cute5tupleIJiiiiEEENS1_10collective13CollectiveMmaINS1_35MainloopSm100TmaUmmaWarpSpecializedILi5ELi2ELi4ENS5_IJNS4_1CILi2EEENSA_ILi1EEESC_EEEEENS5_IJNSA_ILi128EEENSA_ILi64EEENSA_ILi32EEEEEEaNS5_IJlSC_lEEEaSJ_NS4_8TiledMMAINS4_8MMA_AtomIJNS4_21SM100_MMA_S8_2x1SM_SSIaaiLi128ELi64ELNS4_4UMMA5MajorE0ELSO_0ELNSN_8SaturateE0EEEEEENS4_6LayoutINS5_IJSC_SC_SC_EEENS5_IJNSA_ILi0EEESU_SU_EEEEENS5_IJNS4_10UnderscoreESX_SX_EEEEENS4_18SM100_TMA_2SM_LOADENS4_14ComposedLayoutINS4_7SwizzleILi1ELi4ELi3EEENS4_18smem_ptr_flag_bitsILi8EEENSS_INS5_IJNSA_ILi8EEESH_EEENS5_IJSH_SC_EEEEEEEvNS4_8identityES10_S1A_vS1B_EENS_8epilogue10collective18CollectiveEpilogueINS1D_23Sm100TmaWarpSpecializedILi1ELi1ELi32ELb0ELb0EEEJNS5_IJSG_SG_SH_EEENS5_IJNSS_ISG_SC_EES1J_EEEaSJ_aSJ_NS1D_6fusion15FusionCallbacksIS1H_NS1L_17LinearCombinationIaiaiLNS_15FloatRoundStyleE2EEES1I_S1K_JEEENS4_5SM1004TMEM4LOAD26SM100_TMEM_LOAD_32dp32b32xENS4_13SM90_TMA_LOADENS11_INS12_ILi2ELi4ELi3EEES15_NSS_INS5_IJS16_SG_EEENS5_IJSG_SC_EEEEEEENS4_39AutoVectorizingCopyWithAssumedAlignmentILi128EEENS4_14SM90_TMA_STOREES20_S22_S22_EEEvvEEEEvNT_6ParamsE,@"STO_CUDA_ENTRY STV_DEFAULT"
_ZN7cutlass13device_kernelINS_4gemm6kernel13GemmUniversalIN4cute5tupleIJiiiiEEENS1_10collective13CollectiveMmaINS1_35MainloopSm100TmaUmmaWarpSpecializedILi5ELi2ELi4ENS5_IJNS4_1CILi2EEENSA_ILi1EEESC_EEEEENS5_IJNSA_ILi128EEENSA_ILi64EEENSA_ILi32EEEEEEaNS5_IJlSC_lEEEaSJ_NS4_8TiledMMAINS4_8MMA_AtomIJNS4_21SM100_MMA_S8_2x1SM_SSIaaiLi128ELi64ELNS4_4UMMA5MajorE0ELSO_0ELNSN_8SaturateE0EEEEEENS4_6LayoutINS5_IJSC_SC_SC_EEENS5_IJNSA_ILi0EEESU_SU_EEEEENS5_IJNS4_10UnderscoreESX_SX_EEEEENS4_18SM100_TMA_2SM_LOADENS4_14ComposedLayoutINS4_7SwizzleILi1ELi4ELi3EEENS4_18smem_ptr_flag_bitsILi8EEENSS_INS5_IJNSA_ILi8EEESH_EEENS5_IJSH_SC_EEEEEEEvNS4_8identityES10_S1A_vS1B_EENS_8epilogue10collective18CollectiveEpilogueINS1D_23Sm100TmaWarpSpecializedILi1ELi1ELi32ELb0ELb0EEEJNS5_IJSG_SG_SH_EEENS5_IJNSS_ISG_SC_EES1J_EEEaSJ_aSJ_NS1D_6fusion15FusionCallbacksIS1H_NS1L_17LinearCombinationIaiaiLNS_15FloatRoundStyleE2EEES1I_S1K_JEEENS4_5SM1004TMEM4LOAD26SM100_TMEM_LOAD_32dp32b32xENS4_13SM90_TMA_LOADENS11_INS12_ILi2ELi4ELi3EEES15_NSS_INS5_IJS16_SG_EEENS5_IJSG_SC_EEEEEEENS4_39AutoVectorizingCopyWithAssumedAlignmentILi128EEENS4_14SM90_TMA_STOREES20_S22_S22_EEEvvEEEEvNT_6ParamsE:
[----:B------:R-:W1:Y:S01]  /*0000*/  LDC R1, c[0x0][0x37c] ;  /* 0x0000df00ff017b82 */ /* 0x000e620000000800 */
[----:B------:R-:W2:Y:S01]  /*0010*/  S2R R103, SR_TID.X ;  /* 0x0000000000677919 */ /* 0x000ea20000002100 */
[----:B------:R-:W3:Y:S06]  /*0020*/  LDCU.64 UR6, c[0x0][0x890] ;  /* 0x00011200ff0677ac */ /* 0x000eec0008000a00 */
[----:B------:R-:W4:Y:S01]  /*0030*/  S2UR UR37, SR_CgaCtaId ;  /* 0x00000000002579c3 */ /* 0x000f220000008800 */
[----:B------:R-:W-:Y:S02]  /*0040*/  PRMT R99, RZ, 0x7610, R99 ;  /* 0x00007610ff637816 */ /* 0x000fe40000000063 */
[----:B------:R-:W-:Y:S01]  /*0050*/  ELECT P1, URZ, PT ;  /* 0x0000000000ff782f */ /* 0x000fe20003820000 */
[----:B------:R-:W1:Y:S01]  /*0060*/  LDCU.64 UR40, c[0x0][0x358] ;  /* 0x00006b00ff2877ac */ /* 0x000e620008000a00 */
[----:B---3--:R-:W-:-:S04]  /*0070*/  UISETP.NE.U32.AND UP0, UPT, UR6, URZ, UPT ;  /* 0x000000ff0600728c */ /* 0x008fc8000bf05070 */
[----:B------:R-:W-:Y:S02]  /*0080*/  UISETP.NE.AND.EX UP0, UPT, UR7, URZ, UPT, UP0 ;  /* 0x000000ff0700728c */ /* 0x000fe4000bf05300 */
[----:B----4-:R-:W-:Y:S02]  /*0090*/  ULOP3.LUT UR5, UR37, 0x1, URZ, 0xc0, !UPT ;  /* 0x0000000125057892 */ /* 0x010fe4000f8ec0ff */
[----:B------:R-:W-:Y:S01]  /*00a0*/  ULOP3.LUT UR4, UR37, 0x1, URZ, 0x3c, !UPT ;  /* 0x0000000125047892 */ /* 0x000fe2000f8e3cff */
[----:B--2---:R-:W-:-:S05]  /*00b0*/  SHF.R.U32.HI R106, RZ, 0x5, R103 ;  /* 0x00000005ff6a7819 */ /* 0x004fca0000011667 */
[----:B------:R-:W2:Y:S02]  /*00c0*/  SHFL.IDX PT, R0, R106, RZ, 0x1f ;  /* 0x00001fff6a007589 */ /* 0x000ea400000e0000 */
[----:B--2---:R-:W-:Y:S01]  /*00d0*/  R2UR UR10, R0 ;  /* 0x00000000000a72ca */ /* 0x004fe200000e0000 */
[----:B-1----:R-:W-:-:S14]  /*00e0*/  BRA.U UP0, `(.L_x_0) ;  /* 0x00000001002c7547 */ /* 0x002fdc000b800000 */
[----:B------:R-:W1:Y:S02]  /*00f0*/  LDCU.64 UR8, c[0x0][0x888] ;  /* 0x00011100ff0877ac */ /* 0x000e640008000a00 */
[----:B-1----:R-:W-:-:S04]  /*0100*/  UISETP.NE.U32.AND UP0, UPT, UR8, URZ, UPT ;  /* 0x000000ff0800728c */ /* 0x002fc8000bf05070 */
[----:B------:R-:W-:-:S09]  /*0110*/  UISETP.NE.AND.EX UP0, UPT, UR9, URZ, UPT, UP0 ;  /* 0x000000ff0900728c */ /* 0x000fd2000bf05300 */
[----:B------:R-:W-:Y:S05]  /*0120*/  BRA.U !UP0, `(.L_x_1) ;  /* 0x0000000108107547 */ /* 0x000fea000b800000 */
[----:B------:R-:W1:Y:S02]  /*0130*/  LDC.64 R48, c[0x0][0x888] ;  /* 0x00022200ff307b82 */ /* 0x000e640000000a00 */
[----:B-1----:R1:W5:Y:S01]  /*0140*/  LDG.E R48, desc[UR40][R48.64] ;  /* 0x0000002830307981 */ /* 0x002362000c1e1900 */
[----:B------:R-:W-:Y:S01]  /*0150*/  HFMA2 R99, -RZ, RZ, 0, 5.9604644775390625e-08 ;  /* 0x00000001ff637431 */ /* 0x000fe200000001ff */
[----:B------:R-:W-:Y:S05]  /*0160*/  BRA `(.L_x_0) ;  /* 0x00000000000c7947 */ /* 0x000fea0003800000 */
.L_x_1:
[----:B------:R-:W1:Y:S01]  /*0170*/  LDCU UR8, c[0x0][0x880] ;  /* 0x00011000ff0877ac */ /* 0x000e620008000800 */
[----:B------:R-:W-:Y:S01]  /*0180*/  HFMA2 R99, -RZ, RZ, 0, 5.9604644775390625e-08 ;  /* 0x00000001ff637431 */ /* 0x000fe200000001ff */
[----:B-1----:R-:W-:-:S07]  /*0190*/  MOV R48, UR8 ;  /* 0x0000000800307c02 */ /* 0x002fce0008000f00 */
.L_x_0:
[----:B------:R-:W2:Y:S02]  /*01a0*/  LDCU.64 UR8, c[0x0][0x8b0] ;  /* 0x00011600ff0877ac */ /* 0x000ea40008000a00 */
[----:B--2---:R-:W-:-:S04]  /*01b0*/  UISETP.NE.U32.AND UP0, UPT, UR8, URZ, UPT ;  /* 0x000000ff0800728c */ /* 0x004fc8000bf05070 */
[----:B------:R-:W-:-:S09]  /*01c0*/  UISETP.NE.AND.EX UP0, UPT, UR9, URZ, UPT, UP0 ;  /* 0x000000ff0900728c */ /* 0x000fd2000bf05300 */
[----:B------:R-:W-:Y:S05]  /*01d0*/  BRA.U UP0, `(.L_x_2) ;  /* 0x0000000100247547 */ /* 0x000fea000b800000 */
[----:B------:R-:W2:Y:S02]  /*01e0*/  LDCU.64 UR8, c[0x0][0x8a8] ;  /* 0x00011500ff0877ac */ /* 0x000ea40008000a00 */
[----:B--2---:R-:W-:-:S04]  /*01f0*/  UISETP.NE.U32.AND UP0, UPT, UR8, URZ, UPT ;  /* 0x000000ff0800728c */ /* 0x004fc8000bf05070 */
[----:B------:R-:W-:-:S09]  /*0200*/  UISETP.NE.AND.EX UP0, UPT, UR9, URZ, UPT, UP0 ;  /* 0x000000ff0900728c */ /* 0x000fd2000bf05300 */
[----:B------:R-:W-:Y:S05]  /*0210*/  BRA.U !UP0, `(.L_x_3) ;  /* 0x00000001080c7547 */ /* 0x000fea000b800000 */
[----:B------:R-:W2:Y:S02]  /*0220*/  LDC.64 R46, c[0x0][0x8a8] ;  /* 0x00022a00ff2e7b82 */ /* 0x000ea40000000a00 */
[----:B--2---:R2:W5:Y:S01]  /*0230*/  LDG.E R46, desc[UR40][R46.64] ;  /* 0x000000282e2e7981 */ /* 0x004562000c1e1900 */
[----:B------:R-:W-:Y:S05]  /*0240*/  BRA `(.L_x_2) ;  /* 0x0000000000087947 */ /* 0x000fea0003800000 */
.L_x_3:
[----:B------:R-:W2:Y:S02]  /*0250*/  LDCU UR8, c[0x0][0x8a0] ;  /* 0x00011400ff0877ac */ /* 0x000ea40008000800 */
[----:B--2---:R-:W-:Y:S02]  /*0260*/  MOV R46, UR8 ;  /* 0x00000008002e7c02 */ /* 0x004fe40008000f00 */
.L_x_2:
[----:B------:R-:W-:Y:S01]  /*0270*/  IMAD.U32 R0, RZ, RZ, UR10 ;  /* 0x0000000aff007e24 */ /* 0x000fe2000f8e00ff */
[----:B------:R-:W-:Y:S04]  /*0280*/  BSSY.RECONVERGENT B0, `(.L_x_4) ;  /* 0x000000c000007945 */ /* 0x000fe80003800200 */
[C---:B------:R-:W-:Y:S02]  /*0290*/  ISETP.NE.OR P2, PT, R0.reuse, 0x1, !P1 ;  /* 0x000000010000780c */ /* 0x040fe40004f45670 */
[----:B------:R-:W-:-:S11]  /*02a0*/  ISETP.NE.OR P0, PT, R0, 0x3, !P1 ;  /* 0x000000030000780c */ /* 0x000fd60004f05670 */
[----:B------:R-:W-:Y:S05]  /*02b0*/  @P2 BRA `(.L_x_5) ;  /* 0x0000000000202947 */ /* 0x000fea0003800000 */
[----:B------:R-:W3:Y:S02]  /*02c0*/  LDCU.64 UR8, c[0x0][0x348] ;  /* 0x00006900ff0877ac */ /* 0x000ee40008000a00 */
[----:B---3--:R-:W-:Y:S02]  /*02d0*/  UIADD3 UR12, UP1, UPT, UR8, 0x80, URZ ;  /* 0x00000080080c7890 */ /* 0x008fe4000ff3e0ff */
[----:B------:R-:W-:Y:S02]  /*02e0*/  UIADD3 UR8, UP0, UPT, UR8, 0x180, URZ ;  /* 0x0000018008087890 */ /* 0x000fe4000ff1e0ff */
[----:B------:R-:W-:Y:S02]  /*02f0*/  UIADD3.X UR13, UPT, UPT, URZ, UR9, URZ, UP1, !UPT ;  /* 0x00000009ff0d7290 */ /* 0x000fe40008ffe4ff */
[----:B------:R-:W-:-:S07]  /*0300*/  UIADD3.X UR9, UPT, UPT, URZ, UR9, URZ, UP0, !UPT ;  /* 0x00000009ff097290 */ /* 0x000fce00087fe4ff */
[----:B------:R3:W-:Y:S02]  /*0310*/  UTMACCTL.PF [UR12] ;  /* 0x000000000c0079b9 */ /* 0x0007e40008040000 */
[----:B------:R3:W-:Y:S02]  /*0320*/  UTMACCTL.PF [UR8] ;  /* 0x00000000080079b9 */ /* 0x0007e40008040000 */
[----:B---3--:R-:W-:Y:S01]  /*0330*/  NOP ;  /* 0x0000000000007918 */ /* 0x008fe20000000000 */
.L_x_5:
[----:B------:R-:W-:Y:S05]  /*0340*/  BSYNC.RECONVERGENT B0 ;  /* 0x0000000000007941 */ /* 0x000fea0003800200 */
.L_x_4:
[----:B------:R-:W-:Y:S04]  /*0350*/  BSSY.RECONVERGENT B0, `(.L_x_6) ;  /* 0x000000a000007945 */ /* 0x000fe80003800200 */
        /* <DEDUP_REMOVED lines=9> */
.L_x_7:
[----:B------:R-:W-:Y:S05]  /*03f0*/  BSYNC.RECONVERGENT B0 ;  /* 0x0000000000007941 */ /* 0x000fea0003800200 */
.L_x_6:
[----:B------:R-:W3:Y:S01]  /*0400*/  LDCU.64 UR8, c[0x0][0x888] ;  /* 0x00011100ff0877ac */ /* 0x000ee20008000a00 */
[----:B------:R-:W-:Y:S02]  /*0410*/  UISETP.EQ.U32.AND UP1, UPT, UR6, URZ, UPT ;  /* 0x000000ff0600728c */ /* 0x000fe4000bf22070 */
[----:B------:R-:W-:Y:S02]  /*0420*/  UPLOP3.LUT UP5, UPT, UPT, UPT, UPT, 0x80, 0x8 ;  /* 0x000000000008789c */ /* 0x000fe40003faf070 */
[----:B---3--:R-:W-:-:S04]  /*0430*/  UISETP.NE.U32.AND UP0, UPT, UR8, URZ, UPT ;  /* 0x000000ff0800728c */ /* 0x008fc8000bf05070 */
[----:B------:R-:W-:-:S04]  /*0440*/  UISETP.NE.AND.EX UP0, UPT, UR9, URZ, UPT, UP0 ;  /* 0x000000ff0900728c */ /* 0x000fc8000bf05300 */
[----:B------:R-:W-:-:S04]  /*0450*/  UISETP.EQ.OR.EX UP2, UPT, UR7, URZ, !UP0, UP1 ;  /* 0x000000ff0700728c */ /* 0x000fc8000c742710 */
[----:B------:R-:W-:-:S05]  /*0460*/  UP2UR UR44, UPR, URZ, 0x4 ;  /* 0x00000004ff2c7883 */ /* 0x000fca0008000000 */
[----:B------:R-:W-:Y:S07]  /*0470*/  BRA.U !UP2, `(.L_x_8) ;  /* 0x000000010a207547 */ /* 0x000fee000b800000 */
[----:B-----5:R-:W-:Y:S01]  /*0480*/  R2UR UR8, R48 ;  /* 0x00000000300872ca */ /* 0x020fe200000e0000 */
[----:B------:R-:W-:Y:S02]  /*0490*/  UISETP.NE.U32.AND UP2, UPT, UR6, URZ, UPT ;  /* 0x000000ff0600728c */ /* 0x000fe4000bf45070 */
[----:B------:R-:W-:Y:S02]  /*04a0*/  USEL UR6, URZ, 0xffffffff, UP0 ;  /* 0xffffffffff067887 */ /* 0x000fe40008000000 */
[----:B------:R-:W-:-:S08]  /*04b0*/  UISETP.NE.AND.EX UP2, UPT, UR7, URZ, UPT, UP2 ;  /* 0x000000ff0700728c */ /* 0x000fd0000bf45320 */
[----:B------:R-:W-:-:S04]  /*04c0*/  UISETP.NE.AND UP1, UPT, UR8, URZ, UPT ;  /* 0x000000ff0800728c */ /* 0x000fc8000bf25270 */
[----:B------:R-:W-:-:S04]  /*04d0*/  @!UP2 USEL UR6, URZ, 0xffffffff, UP1 ;  /* 0xffffffffff06a887 */ /* 0x000fc80008800000 */
[----:B------:R-:W-:-:S04]  /*04e0*/  ULOP3.LUT UR6, UR6, 0x1, URZ, 0xc0, !UPT ;  /* 0x0000000106067892 */ /* 0x000fc8000f8ec0ff */
[----:B------:R-:W-:-:S11]  /*04f0*/  UISETP.NE.U32.AND UP5, UPT, UR6, 0x1, UPT ;  /* 0x000000010600788c */ /* 0x000fd6000bfa5070 */
.L_x_8:
[----:B------:R-:W3:Y:S01]  /*0500*/  SHFL.IDX PT, R0, R106, RZ, 0x1f ;  /* 0x00001fff6a007589 */ /* 0x000ee200000e0000 */
[----:B------:R-:W-:-:S04]  /*0510*/  UISETP.NE.AND UP1, UPT, UR10, 0x2, UPT ;  /* 0x000000020a00788c */ /* 0x000fc8000bf25270 */
[----:B------:R-:W-:Y:S02]  /*0520*/  UISETP.EQ.AND UP2, UPT, UR5, URZ, !UP1 ;  /* 0x000000ff0500728c */ /* 0x000fe4000cf42270 */
[----:B------:R-:W-:-:S04]  /*0530*/  USEL UR7, URZ, 0x1, UP1 ;  /* 0x00000001ff077887 */ /* 0x000fc80008800000 */
[----:B------:R-:W-:Y:S02]  /*0540*/  PLOP3.LUT P5, PT, P1, PT, UP2, 0x80, 0x8 ;  /* 0x000000000008781c */ /* 0x000fe40000faf028 */
[----:B---3--:R-:W-:-:S13]  /*0550*/  ISETP.NE.AND P0, PT, R0, RZ, PT ;  /* 0x000000ff0000720c */ /* 0x008fda0003f05270 */
[----:B------:R-:W-:Y:S05]  /*0560*/  @P0 BRA `(.L_x_9) ;  /* 0x00000000004c0947 */ /* 0x000fea0003800000 */
[----:B------:R-:W-:Y:S01]  /*0570*/  UMOV UR8, 0x400 ;  /* 0x0000040000087882 */ /* 0x000fe20000000000 */
[----:B------:R-:W-:Y:S01]  /*0580*/  UMOV UR6, 0x1 ;  /* 0x0000000100067882 */ /* 0x000fe20000000000 */
[----:B------:R-:W-:Y:S02]  /*0590*/  ULEA UR8, UR37, UR8, 0x18 ;  /* 0x0000000825087291 */ /* 0x000fe4000f8ec0ff */
[----:B------:R-:W-:-:S04]  /*05a0*/  UIADD3 UR12, UPT, UPT, -UR6, 0x100000, URZ ;  /* 0x00100000060c7890 */ /* 0x000fc8000fffe1ff */
[----:B------:R-:W-:Y:S02]  /*05b0*/  USHF.L.U32 UR13, UR12, 0xb, URZ ;  /* 0x0000000b0c0d7899 */ /* 0x000fe400080006ff */
[----:B------:R-:W-:Y:S01]  /*05c0*/  USHF.L.U32 UR12, UR12, 0x1, URZ ;  /* 0x000000010c0c7899 */ /* 0x000fe200080006ff */
[----:B------:R-:W-:Y:S01]  /*05d0*/  ELECT P0, URZ, PT ;  /* 0x0000000000ff782f */ /* 0x000fe20003800000 */
[----:B------:R-:W3:Y:S10]  /*05e0*/  FENCE.VIEW.ASYNC.S ;  /* 0x00000000000073c6 */ /* 0x000ef40000000000 */
[----:B---3--:R3:W4:Y:S01]  /*05f0*/  SYNCS.EXCH.64 URZ, [UR8], UR12 ;  /* 0x0000000c08ff75b2 */ /* 0x0087220008000100 */
[----:B------:R3:W1:Y:S01]  /*0600*/  SYNCS.EXCH.64 URZ, [UR8+0x28], UR12 ;  /* 0x0000280c08ff75b2 */ /* 0x0006620008000100 */
        /* <DEDUP_REMOVED lines=8> */
[----:B------:R-:W-:Y:S01]  /*0690*/  NOP ;  /* 0x0000000000007918 */ /* 0x000fe20000000000 */
.L_x_9:
[----:B------:R-:W2:Y:S01]  /*06a0*/  SHFL.IDX PT, R0, R106, RZ, 0x1f ;  /* 0x00001fff6a007589 */ /* 0x000ea200000e0000 */
[----:B------:R-:W-:Y:S01]  /*06b0*/  NOP ;  /* 0x0000000000007918 */ /* 0x000fe20000000000 */
[----:B--2---:R-:W-:-:S13]  /*06c0*/  ISETP.NE.AND P0, PT, R0, 0x1, PT ;  /* 0x000000010000780c */ /* 0x004fda0003f05270 */
[----:B------:R-:W-:Y:S05]  /*06d0*/  @P0 BRA `(.L_x_10) ;  /* 0x00000000003c0947 */ /* 0x000fea0003800000 */
[----:B------:R-:W-:Y:S01]  /*06e0*/  UMOV UR9, 0x400 ;  /* 0x0000040000097882 */ /* 0x000fe20000000000 */
[----:B---3--:R-:W-:Y:S01]  /*06f0*/  UMOV UR8, 0x20 ;  /* 0x0000002000087882 */ /* 0x008fe20000000000 */
[----:B------:R-:W-:Y:S01]  /*0700*/  UMOV UR6, 0x80 ;  /* 0x0000008000067882 */ /* 0x000fe20000000000 */
[----:B------:R-:W-:Y:S02]  /*0710*/  ULEA UR9, UR37, UR9, 0x18 ;  /* 0x0000000925097291 */ /* 0x000fe4000f8ec0ff */
[----:B------:R-:W-:-:S04]  /*0720*/  UIADD3 UR12, UPT, UPT, -UR8, 0x100000, URZ ;  /* 0x00100000080c7890 */ /* 0x000fc8000fffe1ff */
[----:B------:R-:W-:Y:S02]  /*0730*/  USHF.L.U32 UR13, UR12, 0xb, URZ ;  /* 0x0000000b0c0d7899 */ /* 0x000fe400080006ff */
[----:B------:R-:W-:Y:S02]  /*0740*/  USHF.L.U32 UR12, UR12, 0x1, URZ ;  /* 0x000000010c0c7899 */ /* 0x000fe400080006ff */
[----:B------:R-:W-:-:S04]  /*0750*/  UIADD3 UR14, UPT, UPT, -UR6, 0x100000, URZ ;  /* 0x00100000060e7890 */ /* 0x000fc8000fffe1ff */
[----:B------:R-:W-:Y:S02]  /*0760*/  USHF.L.U32 UR15, UR14, 0xb, URZ ;  /* 0x0000000b0e0f7899 */ /* 0x000fe400080006ff */
[----:B------:R-:W-:Y:S01]  /*0770*/  USHF.L.U32 UR14, UR14, 0x1, URZ ;  /* 0x000000010e0e7899 */ /* 0x000fe200080006ff */
[----:B------:R-:W-:Y:S01]  /*0780*/  ELECT P0, URZ, PT ;  /* 0x0000000000ff782f */ /* 0x000fe20003800000 */
[----:B------:R-:W2:Y:S02]  /*0790*/  FENCE.VIEW.ASYNC.S ;  /* 0x00000000000073c6 */ /* 0x000ea40000000000 */
[----:B--2---:R2:W3:Y:S08]  /*07a0*/  SYNCS.EXCH.64 URZ, [UR9+0x50], UR12 ;  /* 0x0000500c09ff75b2 */ /* 0x0044f00008000100 */
[----:B------:R2:W1:Y:S01]  /*07b0*/  SYNCS.EXCH.64 URZ, [UR9+0x58], UR14 ;  /* 0x0000580e09ff75b2 */ /* 0x0004620008000100 */
[----:B------:R-:W-:Y:S01]  /*07c0*/  NOP ;  /* 0x0000000000007918 */ /* 0x000fe20000000000 */
.L_x_10:
[----:B------:R-:W4:Y:S01]  /*07d0*/  SHFL.IDX PT, R0, R106, RZ, 0x1f ;  /* 0x00001fff6a007589 */ /* 0x000f2200000e0000 */
[----:B------:R-:W-:Y:S01]  /*07e0*/  NOP ;  /* 0x0000000000007918 */ /* 0x000fe20000000000 */
[----:B----4-:R-:W-:-:S13]  /*07f0*/  ISETP.NE.AND P0, PT, R0, 0x3, PT ;  /* 0x000000030000780c */ /* 0x010fda0003f05270 */
[----:B------:R-:W-:Y:S05]  /*0800*/  @P0 BRA `(.L_x_11) ;  /* 0x00000000002c0947 */ /* 0x000fea0003800000 */
[----:B---3--:R-:W-:Y:S01]  /*0810*/  UMOV UR8, 0x400 ;  /* 0x0000040000087882 */ /* 0x008fe20000000000 */
[----:B------:R-:W-:Y:S01]  /*0820*/  UMOV UR6, 0x20 ;  /* 0x0000002000067882 */ /* 0x000fe20000000000 */
[----:B------:R-:W-:Y:S02]  /*0830*/  ULEA UR8, UR37, UR8, 0x18 ;  /* 0x0000000825087291 */ /* 0x000fe4000f8ec0ff */
[----:B--2---:R-:W-:-:S04]  /*0840*/  UIADD3 UR12, UPT, UPT, -UR6, 0x100000, URZ ;  /* 0x00100000060c7890 */ /* 0x004fc8000fffe1ff */
[----:B------:R-:W-:Y:S02]  /*0850*/  USHF.L.U32 UR13, UR12, 0xb, URZ ;  /* 0x0000000b0c0d7899 */ /* 0x000fe400080006ff */
[----:B------:R-:W-:Y:S01]  /*0860*/  USHF.L.U32 UR12, UR12, 0x1, URZ ;  /* 0x000000010c0c7899 */ /* 0x000fe200080006ff */
[----:B------:R-:W-:Y:S01]  /*0870*/  ELECT P0, URZ, PT ;  /* 0x0000000000ff782f */ /* 0x000fe20003800000 */
[----:B------:R-:W2:Y:S10]  /*0880*/  FENCE.VIEW.ASYNC.S ;  /* 0x00000000000073c6 */ /* 0x000eb40000000000 */
[----:B--2---:R4:W2:Y:S01]  /*0890*/  SYNCS.EXCH.64 URZ, [UR8+0x60], UR12 ;  /* 0x0000600c08ff75b2 */ /* 0x0048a20008000100 */
[----:B------:R4:W3:Y:S02]  /*08a0*/  SYNCS.EXCH.64 URZ, [UR8+0x68], UR12 ;  /* 0x0000680c08ff75b2 */ /* 0x0008e40008000100 */
[----:B----4-:R-:W-:Y:S01]  /*08b0*/  NOP ;  /* 0x0000000000007918 */ /* 0x010fe20000000000 */
.L_x_11:
[----:B------:R-:W4:Y:S01]  /*08c0*/  SHFL.IDX PT, R0, R106, RZ, 0x1f ;  /* 0x00001fff6a007589 */ /* 0x000f2200000e0000 */
[----:B------:R-:W-:Y:S01]  /*08d0*/  NOP ;  /* 0x0000000000007918 */ /* 0x000fe20000000000 */
[----:B----4-:R-:W-:-:S13]  /*08e0*/  ISETP.NE.AND P0, PT, R0, 0x4, PT ;  /* 0x000000040000780c */ /* 0x010fda0003f05270 */
[----:B------:R-:W-:Y:S05]  /*08f0*/  @P0 BRA `(.L_x_12) ;  /* 0x0000000000480947 */ /* 0x000fea0003800000 */
[----:B--2---:R-:W-:Y:S01]  /*0900*/  UMOV UR9, 0x1e0 ;  /* 0x000001e000097882 */ /* 0x004fe20000000000 */
[----:B---3--:R-:W-:Y:S01]  /*0910*/  UMOV UR8, 0x400 ;  /* 0x0000040000087882 */ /* 0x008fe20000000000 */
[----:B------:R-:W-:Y:S01]  /*0920*/  USEL UR9, UR9, 0x1a0, UP5 ;  /* 0x000001a009097887 */ /* 0x000fe2000a800000 */
        /* <DEDUP_REMOVED lines=10> */
[----:B--2---:R4:W2:Y:S08]  /*09d0*/  SYNCS.EXCH.64 URZ, [UR8+0x70], UR12 ;  /* 0x0000700c08ff75b2 */ /* 0x0048b00008000100 */
[----:B------:R4:W3:Y:S01]  /*09e0*/  SYNCS.EXCH.64 URZ, [UR8+0x80], UR14 ;  /* 0x0000800e08ff75b2 */ /* 0x0008e20008000100 */
[----:B------:R4:W1:Y:S01]  /*09f0*/  SYNCS.EXCH.64 URZ, [UR8+0x78], UR12 ;  /* 0x0000780c08ff75b2 */ /* 0x0008620008000100 */
[----:B------:R4:W1:Y:S02]  /*0a00*/  SYNCS.EXCH.64 URZ, [UR8+0x88], UR14 ;  /* 0x0000880e08ff75b2 */ /* 0x0008640008000100 */
[----:B----4-:R-:W-:Y:S01]  /*0a10*/  NOP ;  /* 0x0000000000007918 */ /* 0x010fe20000000000 */
.L_x_12:
[----:B------:R-:W4:Y:S01]  /*0a20*/  SHFL.IDX PT, R0, R106, RZ, 0x1f ;  /* 0x00001fff6a007589 */ /* 0x000f2200000e0000 */
[----:B------:R-:W-:Y:S01]  /*0a30*/  NOP ;  /* 0x0000000000007918 */ /* 0x000fe20000000000 */
[----:B----4-:R-:W-:-:S13]  /*0a40*/  ISETP.NE.AND P0, PT, R0, 0x5, PT ;  /* 0x000000050000780c */ /* 0x010fda0003f05270 */
[----:B------:R-:W-:Y:S05]  /*0a50*/  @P0 BRA `(.L_x_13) ;  /* 0x0000000000540947 */ /* 0x000fea0003800000 */
[----:B--2---:R-:W-:Y:S01]  /*0a60*/  UMOV UR9, 0x400 ;  /* 0x0000040000097882 */ /* 0x004fe20000000000 */
        /* <DEDUP_REMOVED lines=14> */
[----:B------:R4:W1:Y:S01]  /*0b50*/  SYNCS.EXCH.64 URZ, [UR9+0xb8], UR14 ;  /* 0x0000b80e09ff75b2 */ /* 0x0008620008000100 */
[----:B------:R4:W1:Y:S01]  /*0b60*/  SYNCS.EXCH.64 URZ, [UR9+0xa0], UR12 ;  /* 0x0000a00c09ff75b2 */ /* 0x0008620008000100 */
[----:B------:R4:W1:Y:S01]  /*0b70*/  SYNCS.EXCH.64 URZ, [UR9+0xc0], UR14 ;  /* 0x0000c00e09ff75b2 */ /* 0x0008620008000100 */
[----:B------:R4:W1:Y:S01]  /*0b80*/  SYNCS.EXCH.64 URZ, [UR9+0xa8], UR12 ;  /* 0x0000a80c09ff75b2 */ /* 0x0008620008000100 */
[----:B------:R4:W1:Y:S02]  /*0b90*/  SYNCS.EXCH.64 URZ, [UR9+0xc8], UR14 ;  /* 0x0000c80e09ff75b2 */ /* 0x0008640008000100 */
[----:B----4-:R-:W-:Y:S01]  /*0ba0*/  NOP ;  /* 0x0000000000007918 */ /* 0x010fe20000000000 */
.L_x_13:
[----:B------:R-:W4:Y:S01]  /*0bb0*/  SHFL.IDX PT, R0, R106, RZ, 0x1f ;  /* 0x00001fff6a007589 */ /* 0x000f2200000e0000 */
[----:B------:R-:W-:Y:S01]  /*0bc0*/  ISETP.NE.OR P1, PT, RZ, UR10, !P1 ;  /* 0x0000000aff007c0c */ /* 0x000fe2000cf25670 */
        /* <DEDUP_REMOVED lines=12> */
[----:B------:R4:W3:Y:S01]  /*0c90*/  SYNCS.EXCH.64 URZ, [UR8+0xe0], UR12 ;  /* 0x0000e00c08ff75b2 */ /* 0x0008e20008000100 */
[----:B------:R4:W1:Y:S01]  /*0ca0*/  SYNCS.EXCH.64 URZ, [UR8+0xd8], UR12 ;  /* 0x0000d80c08ff75b2 */ /* 0x0008620008000100 */
[----:B------:R4:W1:Y:S02]  /*0cb0*/  SYNCS.EXCH.64 URZ, [UR8+0xe8], UR12 ;  /* 0x0000e80c08ff75b2 */ /* 0x0008640008000100 */
[----:B----4-:R-:W-:Y:S01]  /*0cc0*/  NOP ;  /* 0x0000000000007918 */ /* 0x010fe20000000000 */
.L_x_14:
[----:B------:R-:W-:Y:S01]  /*0cd0*/  VOTEU.ALL UP1, P1 ;  /* 0x0000000000ff7886 */ /* 0x000fe20000820000 */
[----:B---3--:R-:W3:Y:S01]  /*0ce0*/  LDCU UR8, c[0x0][0x36c] ;  /* 0x00006d80ff0877ac */ /* 0x008ee20008000800 */
[----:B------:R-:W-:Y:S01]  /*0cf0*/  NOP ;  /* 0x0000000000007918 */ /* 0x000fe20000000000 */
[----:B------:R-:W-:Y:S01]  /*0d00*/  LOP3.LUT R10, R103, 0x1f, RZ, 0xc0, !PT ;  /* 0x0000001f670a7812 */ /* 0x000fe200078ec0ff */
[----:B--2---:R-:W-:Y:S01]  /*0d10*/  UMOV UR12, 0x20 ;  /* 0x00000020000c7882 */ /* 0x004fe20000000000 */
[----:B------:R-:W-:Y:S01]  /*0d20*/  @!UP1 UMOV UR6, 0x400 ;  /* 0x0000040000069882 */ /* 0x000fe20000000000 */
[----:B------:R-:W-:-:S04]  /*0d30*/  @!UP1 UIADD3 UR12, UPT, UPT, -UR12, 0x100000, URZ ;  /* 0x001000000c0c9890 */ /* 0x000fc8000fffe1ff */
[----:B------:R-:W-:Y:S02]  /*0d40*/  @!UP1 USHF.L.U32 UR13, UR12, 0xb, URZ ;  /* 0x0000000b0c0d9899 */ /* 0x000fe400080006ff */
[----:B------:R-:W-:Y:S02]  /*0d50*/  @!UP1 USHF.L.U32 UR12, UR12, 0x1, URZ ;  /* 0x000000010c0c9899 */ /* 0x000fe400080006ff */
[----:B------:R-:W-:Y:S01]  /*0d60*/  @!UP1 ULEA UR6, UR37, UR6, 0x18 ;  /* 0x0000000625069291 */ /* 0x000fe2000f8ec0ff */
[----:B------:R-:W-:Y:S01]  /*0d70*/  VOTEU.ALL UP1, P1 ;  /* 0x0000000000ff7886 */ /* 0x000fe20000820000 */
[----:B------:R-:W-:Y:S01]  /*0d80*/  UISETP.NE.AND UP4, UPT, UR10, URZ, UPT ;  /* 0x000000ff0a00728c */ /* 0x000fe2000bf85270 */
[----:B------:R-:W2:Y:S09]  /*0d90*/  FENCE.VIEW.ASYNC.S ;  /* 0x00000000000073c6 */ /* 0x000eb20000000000 */
[----:B--2---:R2:W4:Y:S01]  /*0da0*/  @!UP1 SYNCS.EXCH.64 URZ, [UR6+0xf0], UR12 ;  /* 0x0000f00c06ff95b2 */ /* 0x0045220008000100 */
[----:B---3--:R-:W-:-:S09]  /*0db0*/  UISETP.EQ.U32.AND UP1, UPT, UR8, 0x1, UPT ;  /* 0x000000010800788c */ /* 0x008fd2000bf22070 */
[----:B------:R-:W-:Y:S05]  /*0dc0*/  BRA.U !UP1, `(.L_x_15) ;  /* 0x0000000109087547 */ /* 0x000fea000b800000 */
[----:B-1--4-:R-:W-:Y:S01]  /*0dd0*/  UCGABAR_ARV ;  /* 0x00000000000079c7 */ /* 0x012fe20008000000 */
[----:B------:R-:W-:Y:S05]  /*0de0*/  BRA `(.L_x_16) ;  /* 0x0000000000047947 */ /* 0x000fea0003800000 */
.L_x_15:
[----:B-1--4-:R-:W-:Y:S01]  /*0df0*/  NOP ;  /* 0x0000000000007918 */ /* 0x012fe20000000000 */
.L_x_16:
[----:B------:R-:W1:Y:S01]  /*0e00*/  S2R R98, SR_CTAID.Y ;  /* 0x0000000000627919 */ /* 0x000e620000002600 */
[----:B------:R-:W-:-:S05]  /*0e10*/  CS2R.32 R97, SR_CgaSize ;  /* 0x0000000000617805 */ /* 0x000fca0000008a00 */
[----:B------:R-:W-:-:S05]  /*0e20*/  IMAD R97, R97, -0xa0, RZ ;  /* 0xffffff6061617824 */ /* 0x000fca00078e02ff */
[----:B--2---:R-:W-:-:S14]  /*0e30*/  R2UR UR6, R97 ;  /* 0x00000000610672ca */ /* 0x004fdc00000e0000 */
[----:B------:R-:W2:Y:S01]  /*0e40*/  LDCU UR6, c[0x0][UR6+0x2b4] ;  /* 0x00005680060677ac */ /* 0x000ea20008000800 */
[----:B------:R-:W-:-:S05]  /*0e50*/  CS2R.32 R0, SR_CgaSize ;  /* 0x0000000000007805 */ /* 0x000fca0000008a00 */
[----:B------:R-:W-:-:S06]  /*0e60*/  IMAD R0, R0, -0xa0, RZ ;  /* 0xffffff6000007824 */ /* 0x000fcc00078e02ff */
[----:B------:R-:W3:Y:S01]  /*0e70*/  LDC R0, c[0x0][R0+0x2a4] ;  /* 0x0000a90000007b82 */ /* 0x000ee20000000800 */
[----:B------:R-:W-:Y:S01]  /*0e80*/  PRMT R8, RZ, 0x7610, R8 ;  /* 0x00007610ff087816 */ /* 0x000fe20000000008 */
[----:B------:R-:W4:Y:S01]  /*0e90*/  S2R R11, SR_CTAID.X ;  /* 0x00000000000b7919 */ /* 0x000f220000002500 */
[----:B------:R-:W-:-:S05]  /*0ea0*/  CS2R.32 R97, SR_CgaSize ;  /* 0x0000000000617805 */ /* 0x000fca0000008a00 */
[----:B------:R-:W-:-:S05]  /*0eb0*/  IMAD R97, R97, -0xa0, RZ ;  /* 0xffffff6061617824 */ /* 0x000fca00078e02ff */
[----:B------:R-:W-:-:S14]  /*0ec0*/  R2UR UR8, R97 ;  /* 0x00000000610872ca */ /* 0x000fdc00000e0000 */
[----:B------:R-:W3:Y:S01]  /*0ed0*/  LDCU UR8, c[0x0][UR8+0x2b0] ;  /* 0x00005600080877ac */ /* 0x000ee20008000800 */
[----:B------:R-:W-:Y:S01]  /*0ee0*/  UISETP.NE.AND UP2, UPT, UR10, 0x2, UPT ;  /* 0x000000020a00788c */ /* 0x000fe2000bf45270 */
[----:B------:R-:W2:Y:S01]  /*0ef0*/  LDC R9, c[0x0][0xb24] ;  /* 0x0002c900ff097b82 */ /* 0x000ea20000000800 */
[----:B------:R-:W-:-:S05]  /*0f00*/  CS2R.32 R2, SR_CgaSize ;  /* 0x0000000000027805 */ /* 0x000fca0000008a00 */
[----:B------:R-:W-:-:S06]  /*0f10*/  IMAD R2, R2, -0xa0, RZ ;  /* 0xffffff6002027824 */ /* 0x000fcc00078e02ff */
[----:B------:R-:W3:Y:S08]  /*0f20*/  LDC R2, c[0x0][R2+0x2a0] ;  /* 0x0000a80002027b82 */ /* 0x000ef00000000800 */
[----:B------:R-:W3:Y:S01]  /*0f30*/  LDC R40, c[0x0][0xb24] ;  /* 0x0002c900ff287b82 */ /* 0x000ee20000000800 */
[----:B-1----:R-:W-:-:S07]  /*0f40*/  I2FP.F32.U32 R3, R98 ;  /* 0x0000006200037245 */ /* 0x002fce0000201000 */
[----:B------:R-:W1:Y:S01]  /*0f50*/  S2UR UR36, SR_CTAID.Z ;  /* 0x00000000002479c3 */ /* 0x000e620000002700 */
[----:B--2---:R-:W-:Y:S01]  /*0f60*/  ISETP.GE.AND P0, PT, R9, 0x1, PT ;  /* 0x000000010900780c */ /* 0x004fe20003f06270 */
[----:B----4-:R-:W-:Y:S01]  /*0f70*/  IMAD.MOV.U32 R97, RZ, RZ, R11 ;  /* 0x000000ffff617224 */ /* 0x010fe200078e000b */
[----:B------:R-:W-:Y:S01]  /*0f80*/  I2FP.F32.U32 R4, R11 ;  /* 0x0000000b00047245 */ /* 0x000fe20000201000 */
[----:B------:R-:W-:Y:S01]  /*0f90*/  FMUL R3, R3, UR6 ;  /* 0x0000000603037c20 */ /* 0x000fe20008400000 */
[----:B------:R-:W2:Y:S03]  /*0fa0*/  LDCU UR6, c[0x0][0xb30] ;  /* 0x00016600ff0677ac */ /* 0x000ea60008000800 */
[----:B---3--:R-:W-:Y:S01]  /*0fb0*/  FMUL R4, R4, UR8 ;  /* 0x0000000804047c20 */ /* 0x008fe20008400000 */
[----:B------:R-:W3:Y:S08]  /*0fc0*/  F2I.U32.TRUNC.NTZ R81, R3 ;  /* 0x0000000300517305 */ /* 0x000ef0000020f000 */
[----:B------:R-:W4:Y:S01]  /*0fd0*/  F2I.U32.TRUNC.NTZ R96, R4 ;  /* 0x0000000400607305 */ /* 0x000f22000020f000 */
[----:B--2---:R-:W-:Y:S01]  /*0fe0*/  UISETP.NE.AND UP3, UPT, UR6, 0x1, UPT ;  /* 0x000000010600788c */ /* 0x004fe2000bf65270 */
[----:B---3--:R-:W-:-:S05]  /*0ff0*/  IADD3 R81, PT, PT, -R81, RZ, RZ ;  /* 0x000000ff51517210 */ /* 0x008fca0007ffe1ff */
[----:B------:R-:W-:Y:S01]  /*1000*/  IMAD R81, R0, R81, R98 ;  /* 0x0000005100517224 */ /* 0x000fe200078e0262 */
[----:B------:R-:W-:Y:S01]  /*1010*/  PRMT R0, RZ, 0x7610, R0 ;  /* 0x00007610ff007816 */ /* 0x000fe20000000000 */
[----:B----4-:R-:W-:-:S04]  /*1020*/  IMAD.MOV R96, RZ, RZ, -R96 ;  /* 0x000000ffff607224 */ /* 0x010fc800078e0a60 */
[----:B------:R-:W-:Y:S01]  /*1030*/  IMAD R96, R2, R96, R11 ;  /* 0x0000006002607224 */ /* 0x000fe200078e020b */
[----:B-1----:R-:W-:Y:S06]  /*1040*/  BRA.U UP4, `(.L_x_17) ;  /* 0x0000000104247547 */ /* 0x002fec000b800000 */
[----:B------:R-:W-:Y:S01]  /*1050*/  ISETP.NE.AND P1, PT, R81, RZ, PT ;  /* 0x000000ff5100720c */ /* 0x000fe20003f25270 */
[----:B------:R-:W-:Y:S01]  /*1060*/  IMAD.MOV.U32 R0, RZ, RZ, 0x3 ;  /* 0x00000003ff007424 */ /* 0x000fe200078e00ff */
[C---:B------:R-:W-:Y:S02]  /*1070*/  LOP3.LUT R3, R96.reuse, 0xfffffffe, RZ, 0xc0, !PT ;  /* 0xfffffffe60037812 */ /* 0x040fe400078ec0ff */
[----:B------:R-:W-:Y:S02]  /*1080*/  ISETP.LT.U32.OR P1, PT, R96, 0x2, !P1 ;  /* 0x000000026000780c */ /* 0x000fe40004f21470 */
[----:B------:R-:W-:Y:S02]  /*1090*/  SHF.L.U32 R0, R0, R3, RZ ;  /* 0x0000000300007219 */ /* 0x000fe400000006ff */
[----:B------:R-:W-:Y:S02]  /*10a0*/  SEL R5, RZ, 0x1, !P1 ;  /* 0x00000001ff057807 */ /* 0x000fe40004800000 */
[----:B------:R-:W-:-:S05]  /*10b0*/  SEL R2, RZ, 0x2, !P1 ;  /* 0x00000002ff027807 */ /* 0x000fca0004800000 */
[----:B------:R-:W-:-:S05]  /*10c0*/  IMAD.IADD R2, R5, 0x1, R2 ;  /* 0x0000000105027824 */ /* 0x000fca00078e0202 */
[----:B------:R-:W-:Y:S02]  /*10d0*/  PRMT R8, R2, 0x7610, R8 ;  /* 0x0000761002087816 */ /* 0x000fe40000000008 */
.L_x_17:
[----:B------:R-:W-:Y:S05]  /*10e0*/  @!P0 BRA `(.L_x_18) ;  /* 0x0000000000b88947 */ /* 0x000fea0003800000 */
[----:B------:R-:W1:Y:S01]  /*10f0*/  LDC.64 R4, c[0x0][0xb18] ;  /* 0x0002c600ff047b82 */ /* 0x000e620000000a00 */
[----:B------:R-:W-:-:S07]  /*1100*/  ISETP.NE.AND P0, PT, R9, 0x1, PT ;  /* 0x000000010900780c */ /* 0x000fce0003f05270 */
[----:B------:R-:W2:Y:S08]  /*1110*/  LDC R14, c[0x0][0xb0c] ;  /* 0x0002c300ff0e7b82 */ /* 0x000eb00000000800 */
[----:B------:R-:W3:Y:S08]  /*1120*/  LDC R13, c[0x0][0x370] ;  /* 0x0000dc00ff0d7b82 */ /* 0x000ef00000000800 */
[----:B------:R-:W4:Y:S01]  /*1130*/  LDC R16, c[0x0][0x374] ;  /* 0x0000dd00ff107b82 */ /* 0x000f220000000800 */
[----:B-1----:R-:W-:-:S07]  /*1140*/  ISETP.NE.AND P1, PT, R4, 0x1, PT ;  /* 0x000000010400780c */ /* 0x002fce0003f25270 */
[----:B------:R-:W3:Y:S01]  /*1150*/  LDC.64 R6, c[0x0][0xb10] ;  /* 0x0002c400ff067b82 */ /* 0x000ee20000000a00 */
[----:B--2---:R-:W-:-:S07]  /*1160*/  ISETP.NE.AND P2, PT, R14, 0x1, PT ;  /* 0x000000010e00780c */ /* 0x004fce0003f45270 */
[----:B------:R-:W1:Y:S08]  /*1170*/  LDC R12, c[0x0][0xb20] ;  /* 0x0002c800ff0c7b82 */ /* 0x000e700000000800 */
[----:B------:R-:W2:Y:S01]  /*1180*/  LDC.64 R2, c[0x0][0xb28] ;  /* 0x0002ca00ff027b82 */ /* 0x000ea20000000a00 */
[----:B----4-:R-:W-:-:S04]  /*1190*/  IMAD.HI.U32 R15, R16, R5, RZ ;  /* 0x00000005100f7227 */ /* 0x010fc800078e00ff */
[----:B------:R-:W-:-:S04]  /*11a0*/  IMAD.HI.U32 R5, R98, R5, RZ ;  /* 0x0000000562057227 */ /* 0x000fc800078e00ff */
[----:B---3--:R-:W-:-:S04]  /*11b0*/  IMAD.HI.U32 R18, R13, R6, RZ ;  /* 0x000000060d127227 */ /* 0x008fc800078e00ff */
[C---:B------:R-:W-:Y:S01]  /*11c0*/  IMAD.HI.U32 R20, R11.reuse, R6, RZ ;  /* 0x000000060b147227 */ /* 0x040fe200078e00ff */
[-C--:B------:R-:W-:Y:S02]  /*11d0*/  @P2 SHF.R.U32.HI R13, RZ, R7.reuse, R18 ;  /* 0x00000007ff0d2219 */ /* 0x080fe40000011612 */
[-C--:B-1----:R-:W-:Y:S02]  /*11e0*/  @P1 SHF.R.U32.HI R16, RZ, R12.reuse, R15 ;  /* 0x0000000cff101219 */ /* 0x082fe4000001160f */
[----:B------:R-:W-:Y:S02]  /*11f0*/  SHF.R.U32.HI R5, RZ, R12, R5 ;  /* 0x0000000cff057219 */ /* 0x000fe40000011605 */
[----:B------:R-:W-:Y:S02]  /*1200*/  SHF.R.U32.HI R20, RZ, R7, R20 ;  /* 0x00000007ff147219 */ /* 0x000fe40000011614 */
[----:B------:R-:W-:Y:S01]  /*1210*/  SEL R5, R98, R5, !P1 ;  /* 0x0000000562057207 */ /* 0x000fe20004800000 */
[----:B--2---:R-:W-:Y:S01]  /*1220*/  IMAD.HI.U32 R18, R16, R2, RZ ;  /* 0x0000000210127227 */ /* 0x004fe200078e00ff */
[----:B------:R-:W-:-:S02]  /*1230*/  SEL R97, R11, R20, !P2 ;  /* 0x000000140b617207 */ /* 0x000fc40005000000 */
[----:B------:R-:W-:Y:S01]  /*1240*/  IADD3 R7, PT, PT, -R5, RZ, RZ ;  /* 0x000000ff05077210 */ /* 0x000fe20007ffe1ff */
[----:B------:R-:W-:Y:S01]  /*1250*/  IMAD.HI.U32 R6, R13, R2, RZ ;  /* 0x000000020d067227 */ /* 0x000fe200078e00ff */
[----:B------:R-:W-:-:S03]  /*1260*/  @P0 SHF.R.U32.HI R16, RZ, R3, R18 ;  /* 0x00000003ff100219 */ /* 0x000fc60000011612 */
[----:B------:R-:W-:Y:S01]  /*1270*/  IMAD R7, R4, R7, R98 ;  /* 0x0000000704077224 */ /* 0x000fe200078e0262 */
[----:B------:R-:W-:Y:S01]  /*1280*/  @P0 SHF.R.U32.HI R13, RZ, R3, R6 ;  /* 0x00000003ff0d0219 */ /* 0x000fe20000011606 */
[----:B------:R-:W-:-:S04]  /*1290*/  IMAD R16, R16, R9, RZ ;  /* 0x0000000910107224 */ /* 0x000fc800078e02ff */
[----:B------:R-:W-:Y:S01]  /*12a0*/  IMAD R6, R13, R9, RZ ;  /* 0x000000090d067224 */ /* 0x000fe200078e02ff */
[----:B------:R-:W-:-:S04]  /*12b0*/  ISETP.GE.AND P1, PT, R5, R16, PT ;  /* 0x000000100500720c */ /* 0x000fc80003f26270 */
[----:B------:R-:W-:Y:S01]  /*12c0*/  ISETP.GE.OR P1, PT, R97, R6, P1 ;  /* 0x000000066100720c */ /* 0x000fe20000f26670 */
[----:B------:R-:W-:-:S05]  /*12d0*/  IMAD.HI.U32 R6, R5, R2, RZ ;  /* 0x0000000205067227 */ /* 0x000fca00078e00ff */
[----:B------:R-:W-:-:S04]  /*12e0*/  SHF.R.U32.HI R6, RZ, R3, R6 ;  /* 0x00000003ff067219 */ /* 0x000fc80000011606 */
[----:B------:R-:W-:-:S03]  /*12f0*/  SEL R6, R5, R6, !P0 ;  /* 0x0000000605067207 */ /* 0x000fc60004000000 */
[----:B------:R-:W-:Y:S01]  /*1300*/  @!P1 IMAD.HI.U32 R12, R97, R2, RZ ;  /* 0x00000002610c9227 */ /* 0x000fe200078e00ff */
[----:B------:R-:W-:-:S04]  /*1310*/  IADD3 R2, PT, PT, -R6, RZ, RZ ;  /* 0x000000ff06027210 */ /* 0x000fc80007ffe1ff */
[----:B------:R-:W-:Y:S01]  /*1320*/  @!P1 SHF.R.U32.HI R12, RZ, R3, R12 ;  /* 0x00000003ff0c9219 */ /* 0x000fe2000001160c */
[----:B------:R-:W-:-:S03]  /*1330*/  IMAD R2, R9, R2, R5 ;  /* 0x0000000209027224 */ /* 0x000fc600078e0205 */
[----:B------:R-:W-:-:S05]  /*1340*/  @!P1 SEL R3, R97, R12, !P0 ;  /* 0x0000000c61039207 */ /* 0x000fca0004000000 */
[--C-:B------:R-:W-:Y:S02]  /*1350*/  @!P1 IMAD.IADD R6, R6, 0x1, -R3.reuse ;  /* 0x0000000106069824 */ /* 0x100fe400078e0a03 */
[----:B------:R-:W-:Y:S01]  /*1360*/  @!P1 IMAD R3, R2, R13, R3 ;  /* 0x0000000d02039224 */ /* 0x000fe200078e0203 */
[----:B------:R-:W-:Y:S01]  /*1370*/  IADD3 R2, PT, PT, -R97, RZ, RZ ;  /* 0x000000ff61027210 */ /* 0x000fe20007ffe1ff */
[----:B------:R-:W-:Y:S02]  /*1380*/  @!P1 IMAD R5, R6, R9, R97 ;  /* 0x0000000906059224 */ /* 0x000fe400078e0261 */
[----:B------:R-:W-:Y:S02]  /*1390*/  @!P1 IMAD.MOV.U32 R97, RZ, RZ, R3 ;  /* 0x000000ffff619224 */ /* 0x000fe400078e0003 */
[----:B------:R-:W-:Y:S02]  /*13a0*/  IMAD R2, R14, R2, R11 ;  /* 0x000000020e027224 */ /* 0x000fe400078e020b */
[----:B------:R-:W-:-:S02]  /*13b0*/  IMAD R98, R5, R4, R7 ;  /* 0x0000000405627224 */ /* 0x000fc400078e0207 */
[----:B------:R-:W-:Y:S02]  /*13c0*/  IMAD R97, R97, R14, R2 ;  /* 0x0000000e61617224 */ /* 0x000fe400078e0202 */
.L_x_18:
[----:B------:R-:W-:Y:S05]  /*13d0*/  BRA.U UP3, `(.L_x_19) ;  /* 0x0000000103407547 */ /* 0x000fea000b800000 */
[----:B------:R-:W1:Y:S08]  /*13e0*/  LDC.64 R4, c[0x0][0xb10] ;  /* 0x0002c400ff047b82 */ /* 0x000e700000000a00 */
[----:B------:R-:W2:Y:S08]  /*13f0*/  LDC.64 R2, c[0x0][0xb18] ;  /* 0x0002c600ff027b82 */ /* 0x000eb00000000a00 */
[----:B------:R-:W3:Y:S08]  /*1400*/  LDC R6, c[0x0][0xb20] ;  /* 0x0002c800ff067b82 */ /* 0x000ef00000000800 */
[----:B------:R-:W4:Y:S01]  /*1410*/  LDC R12, c[0x0][0xb0c] ;  /* 0x0002c300ff0c7b82 */ /* 0x000f220000000800 */
[----:B-1----:R-:W-:-:S05]  /*1420*/  IMAD.HI.U32 R4, R97, R4, RZ ;  /* 0x0000000461047227 */ /* 0x002fca00078e00ff */
[----:B------:R-:W-:Y:S01]  /*1430*/  SHF.R.U32.HI R4, RZ, R5, R4 ;  /* 0x00000005ff047219 */ /* 0x000fe20000011604 */
[----:B--2---:R-:W-:Y:S01]  /*1440*/  IMAD.HI.U32 R3, R98, R3, RZ ;  /* 0x0000000362037227 */ /* 0x004fe200078e00ff */
[----:B------:R-:W-:-:S04]  /*1450*/  ISETP.NE.AND P0, PT, R2, 0x1, PT ;  /* 0x000000010200780c */ /* 0x000fc80003f05270 */
[----:B---3--:R-:W-:-:S04]  /*1460*/  SHF.R.U32.HI R3, RZ, R6, R3 ;  /* 0x00000006ff037219 */ /* 0x008fc80000011603 */
[----:B------:R-:W-:Y:S02]  /*1470*/  SEL R3, R98, R3, !P0 ;  /* 0x0000000362037207 */ /* 0x000fe40004000000 */
[----:B----4-:R-:W-:-:S04]  /*1480*/  ISETP.NE.AND P1, PT, R12, 0x1, PT ;  /* 0x000000010c00780c */ /* 0x010fc80003f25270 */
[----:B------:R-:W-:-:S05]  /*1490*/  SEL R6, R97, R4, !P1 ;  /* 0x0000000461067207 */ /* 0x000fca0004800000 */
[----:B------:R-:W-:Y:S02]  /*14a0*/  IMAD.IADD R4, R3, 0x1, -R6 ;  /* 0x0000000103047824 */ /* 0x000fe400078e0a06 */
[----:B------:R-:W-:Y:S02]  /*14b0*/  IMAD.IADD R3, R6, 0x1, -R3 ;  /* 0x0000000106037824 */ /* 0x000fe400078e0a03 */
[----:B------:R-:W-:Y:S02]  /*14c0*/  IMAD R97, R4, R12, R97 ;  /* 0x0000000c04617224 */ /* 0x000fe400078e0261 */
[----:B------:R-:W-:Y:S02]  /*14d0*/  IMAD R98, R3, R2, R98 ;  /* 0x0000000203627224 */ /* 0x000fe400078e0262 */
.L_x_19:
[----:B------:R-:W-:Y:S05]  /*14e0*/  BRA.U !UP1, `(.L_x_20) ;  /* 0x00000001090c7547 */ /* 0x000fea000b800000 */
[----:B------:R-:W-:Y:S01]  /*14f0*/  UCGABAR_WAIT ;  /* 0x0000000000007dc7 */ /* 0x000fe20008000000 */
[----:B------:R-:W-:Y:S01]  /*1500*/  CCTL.IVALL ;  /* 0x00000000ff00798f */ /* 0x000fe20002000000 */
[----:B------:R-:W-:Y:S05]  /*1510*/  BRA `(.L_x_21) ;  /* 0x0000000000047947 */ /* 0x000fea0003800000 */
.L_x_20:
[----:B------:R-:W-:Y:S06]  /*1520*/  BAR.SYNC.DEFER_BLOCKING 0x0 ;  /* 0x0000000000007b1d */ /* 0x000fec0000010000 */
.L_x_21:
[----:B------:R-:W-:Y:S05]  /*1530*/  BRA.U UP2, `(.L_x_22) ;  /* 0x0000001102d87547 */ /* 0x000fea000b800000 */
[----:B------:R-:W1:Y:S01]  /*1540*/  LDCU UR15, c[0x0][0x38c] ;  /* 0x00007180ff0f77ac */ /* 0x000e620008000800 */
[----:B------:R-:W2:Y:S01]  /*1550*/  LDC R9, c[0x0][0x370] ;  /* 0x0000dc00ff097b82 */ /* 0x000ea20000000800 */
[C---:B------:R-:W-:Y:S01]  /*1560*/  IMAD.SHL.U32 R17, R11.reuse, 0x20, RZ ;  /* 0x000000200b117824 */ /* 0x040fe200078e00ff */
[----:B------:R-:W-:Y:S01]  /*1570*/  PLOP3.LUT P1, PT, PT, PT, UP5, 0x80, 0x8 ;  /* 0x000000000008781c */ /* 0x000fe20003f2f058 */
[----:B------:R-:W-:Y:S01]  /*1580*/  UISETP.NE.AND UP1, UPT, UR10, URZ, UPT ;  /* 0x000000ff0a00728c */ /* 0x000fe2000bf25270 */
[----:B------:R-:W-:Y:S01]  /*1590*/  ISETP.NE.AND P4, PT, R10, RZ, P5 ;  /* 0x000000ff0a00720c */ /* 0x000fe20002f85270 */
[----:B------:R-:W-:Y:S01]  /*15a0*/  IMAD.SHL.U32 R16, R11, 0x40, RZ ;  /* 0x000000400b107824 */ /* 0x000fe200078e00ff */
[----:B------:R-:W-:Y:S01]  /*15b0*/  PLOP3.LUT P1, PT, P1, PT, PT, 0x8, 0x80 ;  /* 0x000000000080781c */ /* 0x000fe20000f2e170 */
[----:B------:R-:W-:Y:S01]  /*15c0*/  IMAD.MOV.U32 R15, RZ, RZ, 0x1 ;  /* 0x00000001ff0f7424 */ /* 0x000fe200078e00ff */
[----:B------:R-:W3:Y:S01]  /*15d0*/  LDC R0, c[0x0][0x374] ;  /* 0x0000dd00ff007b82 */ /* 0x000ee20000000800 */
[----:B------:R-:W-:Y:S01]  /*15e0*/  IMAD.MOV.U32 R14, RZ, RZ, RZ ;  /* 0x000000ffff0e7224 */ /* 0x000fe200078e00ff */
[----:B------:R-:W-:Y:S01]  /*15f0*/  CS2R R12, SRZ ;  /* 0x00000000000c7805 */ /* 0x000fe2000001ff00 */
[----:B------:R-:W-:Y:S01]  /*1600*/  IMAD.MOV.U32 R10, RZ, RZ, 0x1 ;  /* 0x00000001ff0a7424 */ /* 0x000fe200078e00ff */
[----:B------:R-:W-:Y:S01]  /*1610*/  LOP3.LUT R17, R17, 0x20, RZ, 0xc0, !PT ;  /* 0x0000002011117812 */ /* 0x000fe200078ec0ff */
[----:B------:R-:W4:Y:S01]  /*1620*/  LDCU.64 UR24, c[0x0][0x348] ;  /* 0x00006900ff1877ac */ /* 0x000f220008000a00 */
[----:B-1----:R-:W-:-:S02]  /*1630*/  UIADD3 UR4, UPT, UPT, UR15, 0x1f, URZ ;  /* 0x0000001f0f047890 */ /* 0x002fc4000fffe0ff */
[----:B------:R-:W-:Y:S02]  /*1640*/  USEL UR7, UR7, 0x2, UP1 ;  /* 0x0000000207077887 */ /* 0x000fe40008800000 */
[----:B------:R-:W-:Y:S01]  /*1650*/  USHF.R.S32.HI UR22, URZ, 0x1f, UR4 ;  /* 0x0000001fff167899 */ /* 0x000fe20008011404 */
[----:B------:R-:W-:-:S03]  /*1660*/  UMOV UR13, URZ ;  /* 0x000000ff000d7c82 */ /* 0x000fc60008000000 */
[----:B------:R-:W-:Y:S02]  /*1670*/  ULEA.HI UR22, UR22, UR4, URZ, 0x5 ;  /* 0x0000000416167291 */ /* 0x000fe4000f8f28ff */
[----:B------:R-:W-:Y:S02]  /*1680*/  UIADD3 UR4, UPT, UPT, UR15, -0x1, URZ ;  /* 0xffffffff0f047890 */ /* 0x000fe4000fffe0ff */
[----:B------:R-:W-:Y:S02]  /*1690*/  USHF.R.S32.HI UR22, URZ, 0x5, UR22 ;  /* 0x00000005ff167899 */ /* 0x000fe40008011416 */
[----:B------:R-:W-:Y:S02]  /*16a0*/  UISETP.GE.U32.AND UP2, UPT, UR4, -0x3f, UPT ;  /* 0xffffffc10400788c */ /* 0x000fe4000bf46070 */
[----:B------:R-:W-:Y:S02]  /*16b0*/  UISETP.LT.U32.AND UP0, UPT, UR22, 0x5, UPT ;  /* 0x000000051600788c */ /* 0x000fe4000bf01070 */
[----:B------:R-:W-:-:S02]  /*16c0*/  UIADD3 UR15, UPT, UPT, UR15, 0x3e, URZ ;  /* 0x0000003e0f0f7890 */ /* 0x000fc4000fffe0ff */
[----:B------:R-:W-:-:S04]  /*16d0*/  USEL UR21, UR22, 0x5, UP0 ;  /* 0x0000000516157887 */ /* 0x000fc80008000000 */
[----:B------:R-:W-:Y:S02]  /*16e0*/  UIADD3 UR6, UPT, UPT, UR21, -0x1, URZ ;  /* 0xffffffff15067890 */ /* 0x000fe4000fffe0ff */
[----:B------:R-:W-:Y:S02]  /*16f0*/  @UP2 UIADD3 UR6, UPT, UPT, UR21, URZ, URZ ;  /* 0x000000ff15062290 */ /* 0x000fe4000fffe0ff */
[----:B------:R-:W-:Y:S02]  /*1700*/  UIADD3 UR14, UPT, UPT, UR22, -UR21, URZ ;  /* 0x80000015160e7290 */ /* 0x000fe4000fffe0ff */
[----:B------:R-:W-:Y:S02]  /*1710*/  UIADD3 UR5, UPT, UPT, UR6, 0x1, URZ ;  /* 0x0000000106057890 */ /* 0x000fe4000fffe0ff */
[----:B--2-4-:R-:W-:-:S12]  /*1720*/  UIADD3 UR6, UPT, UPT, -UR6, URZ, URZ ;  /* 0x000000ff06067290 */ /* 0x014fd8000fffe1ff */
.L_x_42:
[----:B------:R-:W-:Y:S01]  /*1730*/  UISETP.NE.AND UP0, UPT, UR37, URZ, UPT ;  /* 0x000000ff2500728c */ /* 0x000fe2000bf05270 */
[----:B------:R-:W1:Y:S08]  /*1740*/  S2UR UR37, SR_CgaCtaId ;  /* 0x00000000002579c3 */ /* 0x000e700000008800 */
[----:B------:R-:W-:Y:S05]  /*1750*/  BRA.U UP0, `(.L_x_23) ;  /* 0x0000000100347547 */ /* 0x000fea000b800000 */
[----:B------:R-:W2:Y:S01]  /*1760*/  S2R R2, SR_CgaCtaId ;  /* 0x0000000000027919 */ /* 0x000ea20000008800 */
[----:B------:R-:W-:-:S04]  /*1770*/  MOV R3, 0x400 ;  /* 0x0000040000037802 */ /* 0x000fc80000000f00 */
[----:B--2---:R-:W-:Y:S02]  /*1780*/  LEA R3, R2, R3, 0x18 ;  /* 0x0000000302037211 */ /* 0x004fe400078ec0ff */
[----:B------:R-:W-:-:S03]  /*1790*/  SHF.L.U32 R2, R10, 0x1f, RZ ;  /* 0x0000001f0a027819 */ /* 0x000fc600000006ff */
[----:B------:R-:W-:-:S04]  /*17a0*/  IMAD R3, R12, 0x8, R3 ;  /* 0x000000080c037824 */ /* 0x000fc800078e0203 */
[----:B------:R-:W2:Y:S02]  /*17b0*/  SYNCS.PHASECHK.TRANS64.TRYWAIT P0, [R3+URZ+0xe0], R2 ;  /* 0x0000e002030075a7 */ /* 0x000ea400080011ff */
[----:B--2---:R-:W-:Y:S05]  /*17c0*/  @!P0 BRA `(.L_x_24) ;  /* 0x0000005000208947 */ /* 0x004fea0003800000 */
.L_x_114:
[----:B------:R-:W-:Y:S01]  /*17d0*/  VIADD R12, R12, 0x1 ;  /* 0x000000010c0c7836 */ /* 0x000fe20000000000 */
[----:B------:R2:W-:Y:S04]  /*17e0*/  SYNCS.ARRIVE.TRANS64.A1T0 RZ, [R3+URZ+0xd0], RZ ;  /* 0x0000d0ff03ff79a7 */ /* 0x0005e800081000ff */
[----:B------:R-:W-:-:S04]  /*17f0*/  ISETP.NE.AND P0, PT, R12, 0x2, PT ;  /* 0x000000020c00780c */ /* 0x000fc80003f05270 */
[----:B------:R-:W-:Y:S02]  /*1800*/  SEL R12, R12, RZ, P0 ;  /* 0x000000ff0c0c7207 */ /* 0x000fe40000000000 */
[----:B--2---:R-:W-:-:S04]  /*1810*/  SEL R3, RZ, 0x1, P0 ;  /* 0x00000001ff037807 */ /* 0x004fc80000000000 */
[----:B------:R-:W-:-:S07]  /*1820*/  LOP3.LUT R10, R10, R3, RZ, 0x3c, !PT ;  /* 0x000000030a0a7212 */ /* 0x000fce00078e3cff */
.L_x_23:
[----:B------:R-:W-:Y:S01]  /*1830*/  UMOV UR4, 0x400 ;  /* 0x0000040000047882 */ /* 0x000fe20000000000 */
[----:B------:R-:W-:Y:S01]  /*1840*/  LEA.HI R3, R97, R97, RZ, 0x1 ;  /* 0x0000006161037211 */ /* 0x000fe200078f08ff */
[----:B-1----:R-:W-:Y:S01]  /*1850*/  ULEA UR4, UR37, UR4, 0x18 ;  /* 0x0000000425047291 */ /* 0x002fe2000f8ec0ff */
[----:B------:R-:W-:Y:S01]  /*1860*/  SHF.L.U32 R2, R15, 0x1f, RZ ;  /* 0x0000001f0f027819 */ /* 0x000fe200000006ff */
[----:B------:R-:W-:Y:S01]  /*1870*/  UISETP.GE.U32.AND UP0, UPT, UR15, 0x3f, UPT ;  /* 0x0000003f0f00788c */ /* 0x000fe2000bf06070 */
[----:B------:R-:W-:Y:S01]  /*1880*/  R2UR UR35, R16 ;  /* 0x00000000102372ca */ /* 0x000fe200000e0000 */
[----:B------:R-:W-:Y:S01]  /*1890*/  ULEA UR8, UR13, UR4, 0x3 ;  /* 0x000000040d087291 */ /* 0x000fe2000f8e18ff */
[----:B------:R-:W-:Y:S01]  /*18a0*/  IMAD.SHL.U32 R3, R3, 0x40, RZ ;  /* 0x0000004003037824 */ /* 0x000fe200078e00ff */
[----:B------:R-:W-:Y:S01]  /*18b0*/  R2UR UR11, R17 ;  /* 0x00000000110b72ca */ /* 0x000fe200000e0000 */
[----:B------:R-:W-:-:S03]  /*18c0*/  UMOV UR23, URZ ;  /* 0x000000ff00177c82 */ /* 0x000fc60008000000 */
[----:B------:R-:W-:-:S03]  /*18d0*/  LOP3.LUT R3, R3, 0xffffff80, RZ, 0xc0, !PT ;  /* 0xffffff8003037812 */ /* 0x000fc600078ec0ff */
[----:B------:R1:W2:Y:S01]  /*18e0*/  SYNCS.PHASECHK.TRANS64.TRYWAIT P0, [UR8+0x28], R2 ;  /* 0x00002802ff0075a7 */ /* 0x0002a20008001108 */
[----:B------:R-:W-:Y:S02]  /*18f0*/  R2UR UR9, R3 ;  /* 0x00000000030972ca */ /* 0x000fe400000e0000 */
[----:B------:R-:W-:-:S11]  /*1900*/  R2UR UR8, R98 ;  /* 0x00000000620872ca */ /* 0x000fd600000e0000 */
[----:B------:R-:W-:Y:S02]  /*1910*/  ULOP3.LUT UR35, UR9, 0x40, UR35, 0xf8, !UPT ;  /* 0x0000004009237892 */ /* 0x000fe4000f8ef823 */
[----:B------:R-:W-:Y:S01]  /*1920*/  ULEA UR11, UR8, UR11, 0x6 ;  /* 0x0000000b080b7291 */ /* 0x000fe2000f8e30ff */
[----:B------:R-:W-:Y:S11]  /*1930*/  BRA.U !UP0, `(.L_x_25) ;  /* 0x0000000108c07547 */ /* 0x000ff6000b800000 */
[----:B------:R-:W-:Y:S01]  /*1940*/  UMOV UR16, UR6 ;  /* 0x0000000600107c82 */ /* 0x000fe20008000000 */
[----:B------:R-:W-:Y:S01]  /*1950*/  UMOV UR17, UR13 ;  /* 0x0000000d00117c82 */ /* 0x000fe20008000000 */
[----:B------:R-:W-:-:S05]  /*1960*/  UMOV UR34, URZ ;  /* 0x000000ff00227c82 */ /* 0x000fca0008000000 */
.L_x_31:
[----:B------:R-:W-:Y:S01]  /*1970*/  ULEA UR33, UR17, UR4, 0x3 ;  /* 0x0000000411217291 */ /* 0x000fe2000f8e18ff */
[----:B------:R-:W-:Y:S01]  /*1980*/  @P5 MOV R3, 0x1800 ;  /* 0x0000180000035802 */ /* 0x000fe20000000f00 */
[----:B-12-4-:R-:W-:Y:S10]  /*1990*/  @P0 BRA `(.L_x_26) ;  /* 0x00000000000c0947 */ /* 0x016ff40003800000 */
[----:B------:R-:W-:-:S04]  /*19a0*/  SHF.L.U32 R5, R15, 0x1f, RZ ;  /* 0x0000001f0f057819 */ /* 0x000fc800000006ff */
[----:B------:R-:W2:Y:S02]  /*19b0*/  SYNCS.PHASECHK.TRANS64.TRYWAIT P0, [UR33+0x28], R5 ;  /* 0x00002805ff0075a7 */ /* 0x000ea40008001121 */
[----:B--2---:R-:W-:Y:S05]  /*19c0*/  @!P0 BRA `(.L_x_27) ;  /* 0x0000004c00b48947 */ /* 0x004fea0003800000 */
.L_x_26:
[----:B------:R2:W-:Y:S01]  /*19d0*/  @P5 SYNCS.ARRIVE.TRANS64 RZ, [UR33], R3 ;  /* 0x00000003ffff59a7 */ /* 0x0005e20008000021 */
[----:B------:R-:W-:Y:S02]  /*19e0*/  ULOP3.LUT UR8, UR7, 0x2, URZ, 0xfc, !UPT ;  /* 0x0000000207087892 */ /* 0x000fe4000f8efcff */
[----:B------:R-:W-:Y:S02]  /*19f0*/  UIADD3 UR16, UPT, UPT, UR16, 0x1, URZ ;  /* 0x0000000110107890 */ /* 0x000fe4000fffe0ff */
[----:B------:R-:W-:Y:S02]  /*1a00*/  UISETP.NE.AND UP0, UPT, UR8, 0x2, UPT ;  /* 0x000000020800788c */ /* 0x000fe4000bf05270 */
[----:B------:R-:W-:-:S07]  /*1a10*/  UISETP.NE.AND UP2, UPT, UR16, 0x1, UPT ;  /* 0x000000011000788c */ /* 0x000fce000bf45270 */
[----:B------:R-:W-:Y:S05]  /*1a20*/  BRA.U UP0, `(.L_x_28) ;  /* 0x0000000100047547 */ /* 0x000fea000b800000 */
[----:B------:R-:W-:Y:S05]  /*1a30*/  BPT.TRAP 0x1 ;  /* 0x000000040000795c */ /* 0x000fea0000300000 */
.L_x_28:
[----:B------:R-:W-:Y:S04]  /*1a40*/  BSSY.RECONVERGENT B0, `(.L_x_29) ;  /* 0x0000003000007945 */ /* 0x000fe80003800200 */
[----:B------:R-:W-:Y:S05]  /*1a50*/  @!P4 BRA `(.L_x_30) ;  /* 0x000000000004c947 */ /* 0x000fea0003800000 */
[----:B------:R-:W-:Y:S05]  /*1a60*/  BPT.TRAP 0x1 ;  /* 0x000000040000795c */ /* 0x000fea0000300000 */
.L_x_30:
[----:B------:R-:W-:Y:S05]  /*1a70*/  BSYNC.RECONVERGENT B0 ;  /* 0x0000000000007941 */ /* 0x000fea0003800200 */
.L_x_29:
[----:B------:R-:W-:Y:S02]  /*1a80*/  UIADD3 UR13, UPT, UPT, UR17, 0x1, URZ ;  /* 0x00000001110d7890 */ /* 0x000fe4000fffe0ff */
[----:B------:R-:W-:Y:S02]  /*1a90*/  ULEA UR32, UR17, UR4, 0xb ;  /* 0x0000000411207291 */ /* 0x000fe4000f8e58ff */
[----:B------:R-:W-:Y:S02]  /*1aa0*/  UISETP.NE.AND UP0, UPT, UR13, 0x5, UPT ;  /* 0x000000050d00788c */ /* 0x000fe4000bf05270 */
[----:B------:R-:W-:Y:S02]  /*1ab0*/  UIADD3 UR28, UP1, UPT, UR24, 0x80, URZ ;  /* 0x00000080181c7890 */ /* 0x000fe4000ff3e0ff */
[----:B------:R-:W-:Y:S02]  /*1ac0*/  USEL UR9, URZ, 0x1, UP0 ;  /* 0x00000001ff097887 */ /* 0x000fe40008000000 */
[----:B------:R-:W-:-:S02]  /*1ad0*/  USEL UR13, UR13, URZ, UP0 ;  /* 0x000000ff0d0d7287 */ /* 0x000fc40008000000 */
[----:B------:R-:W-:Y:S02]  /*1ae0*/  UIADD3 UR26, UP0, UPT, UR24, 0x180, URZ ;  /* 0x00000180181a7890 */ /* 0x000fe4000ff1e0ff */
[----:B------:R-:W-:Y:S01]  /*1af0*/  ULEA UR8, UR13, UR4, 0x3 ;  /* 0x000000040d087291 */ /* 0x000fe2000f8e18ff */
[----:B------:R-:W-:Y:S01]  /*1b00*/  LOP3.LUT R15, R15, UR9, RZ, 0x3c, !PT ;  /* 0x000000090f0f7c12 */ /* 0x000fe2000f8e3cff */
[----:B------:R-:W-:Y:S02]  /*1b10*/  ULOP3.LUT UR33, UR33, 0xfefffff8, URZ, 0xc0, !UPT ;  /* 0xfefffff821217892 */ /* 0x000fe4000f8ec0ff */
[----:B------:R-:W-:Y:S01]  /*1b20*/  UIADD3.X UR29, UPT, UPT, URZ, UR25, URZ, UP1, !UPT ;  /* 0x00000019ff1d7290 */ /* 0x000fe20008ffe4ff */
[----:B-1----:R-:W-:Y:S01]  /*1b30*/  SHF.L.U32 R2, R15, 0x1f, RZ ;  /* 0x0000001f0f027819 */ /* 0x002fe200000006ff */
[----:B------:R-:W-:Y:S02]  /*1b40*/  UIADD3 UR32, UPT, UPT, UR32, 0x2400, URZ ;  /* 0x0000240020207890 */ /* 0x000fe4000fffe0ff */
[----:B------:R-:W-:Y:S01]  /*1b50*/  UIADD3.X UR27, UPT, UPT, URZ, UR25, URZ, UP0, !UPT ;  /* 0x00000019ff1b7290 */ /* 0x000fe200087fe4ff */
[----:B------:R4:W1:Y:S01]  /*1b60*/  SYNCS.PHASECHK.TRANS64.TRYWAIT P0, [UR8+0x28], R2 ;  /* 0x00002802ff0075a7 */ /* 0x0008620008001108 */
[----:B------:R-:W-:Y:S01]  /*1b70*/  ULEA UR8, UR17, UR4, 0xa ;  /* 0x0000000411087291 */ /* 0x000fe2000f8e50ff */
[----:B------:R-:W-:Y:S01]  /*1b80*/  UMOV UR18, 0x0 ;  /* 0x0000000000127882 */ /* 0x000fe20000000000 */
[----:B------:R-:W-:-:S02]  /*1b90*/  UMOV UR19, 0x10000000 ;  /* 0x1000000000137882 */ /* 0x000fc40000000000 */
[----:B------:R-:W-:Y:S01]  /*1ba0*/  UIADD3 UR8, UPT, UPT, UR8, 0x4c00, URZ ;  /* 0x00004c0008087890 */ /* 0x000fe2000fffe0ff */
[----:B------:R2:W-:Y:S01]  /*1bb0*/  UTMALDG.3D.2CTA [UR32], [UR28], desc[UR18] ;  /* 0x000012201c0075b4 */ /* 0x0005e20008211000 */
[----:B------:R-:W-:Y:S01]  /*1bc0*/  UMOV UR10, UR34 ;  /* 0x00000022000a7c82 */ /* 0x000fe20008000000 */
[----:B------:R-:W-:Y:S01]  /*1bd0*/  UMOV UR12, UR36 ;  /* 0x00000024000c7c82 */ /* 0x000fe20008000000 */
[----:B------:R-:W-:Y:S01]  /*1be0*/  UMOV UR9, UR33 ;  /* 0x0000002100097c82 */ /* 0x000fe20008000000 */
[----:B------:R-:W-:Y:S01]  /*1bf0*/  UMOV UR23, UR5 ;  /* 0x0000000500177c82 */ /* 0x000fe20008000000 */
[----:B------:R-:W-:-:S03]  /*1c00*/  UMOV UR17, UR13 ;  /* 0x0000000d00117c82 */ /* 0x000fc60008000000 */
[----:B------:R4:W-:Y:S01]  /*1c10*/  UTMALDG.3D.2CTA [UR8], [UR26], desc[UR18] ;  /* 0x000012081a0075b4 */ /* 0x0009e20008211000 */
[----:B--2---:R-:W-:Y:S01]  /*1c20*/  UIADD3 UR34, UPT, UPT, UR34, 0x20, URZ ;  /* 0x0000002022227890 */ /* 0x004fe2000fffe0ff */
[----:B------:R-:W-:Y:S11]  /*1c30*/  BRA.U UP2, `(.L_x_31) ;  /* 0xfffffffd024c7547 */ /* 0x000ff6000b83ffff */
.L_x_25:
[----:B----4-:R-:W-:Y:S01]  /*1c40*/  ULEA UR8, UR13, UR4, 0x3 ;  /* 0x000000040d087291 */ /* 0x010fe2000f8e18ff */
[----:B-1----:R-:W-:Y:S01]  /*1c50*/  SHF.L.U32 R2, R15, 0x1f, RZ ;  /* 0x0000001f0f027819 */ /* 0x002fe200000006ff */
[----:B------:R-:W-:Y:S01]  /*1c60*/  @!P1 SYNCS.ARRIVE.TRANS64.A1T0 RZ, [UR4+0x68], RZ ;  /* 0x000068ffffff99a7 */ /* 0x000fe20008100004 */
[----:B------:R-:W-:-:S06]  /*1c70*/  UISETP.GT.AND UP0, UPT, UR22, UR21, UPT ;  /* 0x000000151600728c */ /* 0x000fcc000bf04270 */
[----:B--2---:R1:W2:Y:S03]  /*1c80*/  SYNCS.PHASECHK.TRANS64.TRYWAIT P0, [UR8+0x28], R2 ;  /* 0x00002802ff0075a7 */ /* 0x0042a60008001108 */
[----:B------:R-:W-:Y:S05]  /*1c90*/  BRA.U !UP0, `(.L_x_32) ;  /* 0x0000000108c07547 */ /* 0x000fea000b800000 */
[----:B------:R-:W-:Y:S01]  /*1ca0*/  UIADD3 UR26, UPT, UPT, UR14, UR23, URZ ;  /* 0x000000170e1a7290 */ /* 0x000fe2000fffe0ff */
[----:B------:R-:W-:-:S11]  /*1cb0*/  UMOV UR27, UR13 ;  /* 0x0000000d001b7c82 */ /* 0x000fd60008000000 */
.L_x_38:
[----:B------:R-:W-:Y:S01]  /*1cc0*/  ULEA UR17, UR27, UR4, 0x3 ;  /* 0x000000041b117291 */ /* 0x000fe2000f8e18ff */
[----:B--2---:R-:W-:Y:S01]  /*1cd0*/  @P5 MOV R3, 0x1800 ;  /* 0x0000180000035802 */ /* 0x004fe20000000f00 */
[----:B-12---:R-:W-:Y:S10]  /*1ce0*/  @P0 BRA `(.L_x_33) ;  /* 0x00000000000c0947 */ /* 0x006ff40003800000 */
[----:B------:R-:W-:-:S04]  /*1cf0*/  SHF.L.U32 R5, R15, 0x1f, RZ ;  /* 0x0000001f0f057819 */ /* 0x000fc800000006ff */
[----:B------:R-:W2:Y:S02]  /*1d00*/  SYNCS.PHASECHK.TRANS64.TRYWAIT P0, [UR17+0x28], R5 ;  /* 0x00002805ff0075a7 */ /* 0x000ea40008001111 */
[----:B--2---:R-:W-:Y:S05]  /*1d10*/  @!P0 BRA `(.L_x_34) ;  /* 0x0000004800f88947 */ /* 0x004fea0003800000 */
.L_x_33:
[----:B------:R2:W-:Y:S01]  /*1d20*/  @P5 SYNCS.ARRIVE.TRANS64 RZ, [UR17], R3 ;  /* 0x00000003ffff59a7 */ /* 0x0005e20008000011 */
[----:B------:R-:W-:-:S04]  /*1d30*/  ULOP3.LUT UR8, UR7, 0x2, URZ, 0xfc, !UPT ;  /* 0x0000000207087892 */ /* 0x000fc8000f8efcff */
[----:B------:R-:W-:-:S09]  /*1d40*/  UISETP.NE.AND UP0, UPT, UR8, 0x2, UPT ;  /* 0x000000020800788c */ /* 0x000fd2000bf05270 */
[----:B------:R-:W-:Y:S05]  /*1d50*/  BRA.U UP0, `(.L_x_35) ;  /* 0x0000000100047547 */ /* 0x000fea000b800000 */
[----:B------:R-:W-:Y:S05]  /*1d60*/  BPT.TRAP 0x1 ;  /* 0x000000040000795c */ /* 0x000fea0000300000 */
.L_x_35:
[----:B------:R-:W-:Y:S04]  /*1d70*/  BSSY.RECONVERGENT B0, `(.L_x_36) ;  /* 0x0000003000007945 */ /* 0x000fe80003800200 */
[----:B------:R-:W-:Y:S05]  /*1d80*/  @!P4 BRA `(.L_x_37) ;  /* 0x000000000004c947 */ /* 0x000fea0003800000 */
[----:B------:R-:W-:Y:S05]  /*1d90*/  BPT.TRAP 0x1 ;  /* 0x000000040000795c */ /* 0x000fea0000300000 */
.L_x_37:
[----:B------:R-:W-:Y:S05]  /*1da0*/  BSYNC.RECONVERGENT B0 ;  /* 0x0000000000007941 */ /* 0x000fea0003800200 */
.L_x_36:
        /* <DEDUP_REMOVED lines=9> */
[----:B------:R-:W-:Y:S02]  /*1e40*/  USHF.L.U32 UR18, UR23, 0x5, URZ ;  /* 0x0000000517127899 */ /* 0x000fe400080006ff */
[----:B------:R-:W-:Y:S01]  /*1e50*/  ULOP3.LUT UR17, UR17, 0xfefffff8, URZ, 0xc0, !UPT ;  /* 0xfefffff811117892 */ /* 0x000fe2000f8ec0ff */
[----:B-1----:R-:W-:Y:S01]  /*1e60*/  SHF.L.U32 R2, R15, 0x1f, RZ ;  /* 0x0000001f0f027819 */ /* 0x002fe200000006ff */
[----:B------:R-:W-:Y:S02]  /*1e70*/  UIADD3 UR16, UPT, UPT, UR16, 0x2400, URZ ;  /* 0x0000240010107890 */ /* 0x000fe4000fffe0ff */
[----:B------:R-:W-:Y:S01]  /*1e80*/  UIADD3.X UR33, UPT, UPT, URZ, UR25, URZ, UP1, !UPT ;  /* 0x00000019ff217290 */ /* 0x000fe20008ffe4ff */
[----:B------:R4:W1:Y:S01]  /*1e90*/  SYNCS.PHASECHK.TRANS64.TRYWAIT P0, [UR8+0x28], R2 ;  /* 0x00002802ff0075a7 */ /* 0x0008620008001108 */
[----:B------:R-:W-:-:S02]  /*1ea0*/  ULEA UR8, UR27, UR4, 0xa ;  /* 0x000000041b087291 */ /* 0x000fc4000f8e50ff */
[----:B------:R-:W-:Y:S02]  /*1eb0*/  UIADD3.X UR31, UPT, UPT, URZ, UR25, URZ, UP0, !UPT ;  /* 0x00000019ff1f7290 */ /* 0x000fe400087fe4ff */
[----:B------:R-:W-:Y:S01]  /*1ec0*/  UIADD3 UR8, UPT, UPT, UR8, 0x4c00, URZ ;  /* 0x00004c0008087890 */ /* 0x000fe2000fffe0ff */
[----:B------:R-:W-:Y:S01]  /*1ed0*/  UMOV UR28, 0x0 ;  /* 0x00000000001c7882 */ /* 0x000fe20000000000 */
[----:B------:R-:W-:Y:S01]  /*1ee0*/  UMOV UR29, 0x10000000 ;  /* 0x10000000001d7882 */ /* 0x000fe20000000000 */
[----:B------:R-:W-:Y:S01]  /*1ef0*/  UMOV UR19, UR35 ;  /* 0x0000002300137c82 */ /* 0x000fe20008000000 */
[----:B------:R-:W-:Y:S01]  /*1f00*/  UMOV UR20, UR36 ;  /* 0x0000002400147c82 */ /* 0x000fe20008000000 */
[----:B------:R-:W-:Y:S01]  /*1f10*/  UMOV UR12, UR36 ;  /* 0x00000024000c7c82 */ /* 0x000fe20008000000 */
[----:B------:R-:W-:Y:S01]  /*1f20*/  UMOV UR9, UR17 ;  /* 0x0000001100097c82 */ /* 0x000fe20008000000 */
[----:B------:R-:W-:Y:S01]  /*1f30*/  UMOV UR10, UR18 ;  /* 0x00000012000a7c82 */ /* 0x000fe20008000000 */
[----:B------:R4:W-:Y:S01]  /*1f40*/  UTMALDG.3D.2CTA [UR16], [UR32], desc[UR28] ;  /* 0x00001c10200075b4 */ /* 0x0009e20008211000 */
[----:B------:R-:W-:Y:S01]  /*1f50*/  UIADD3 UR23, UPT, UPT, UR23, 0x1, URZ ;  /* 0x0000000117177890 */ /* 0x000fe2000fffe0ff */
[----:B------:R-:W-:-:S03]  /*1f60*/  UMOV UR27, UR13 ;  /* 0x0000000d001b7c82 */ /* 0x000fc60008000000 */
[----:B------:R-:W-:Y:S01]  /*1f70*/  UISETP.NE.AND UP0, UPT, UR23, UR26, UPT ;  /* 0x0000001a1700728c */ /* 0x000fe2000bf05270 */
[----:B------:R4:W-:Y:S08]  /*1f80*/  UTMALDG.3D.2CTA [UR8], [UR30], desc[UR28] ;  /* 0x00001c081e0075b4 */ /* 0x0009f00008211000 */
[----:B----4-:R-:W-:Y:S05]  /*1f90*/  BRA.U UP0, `(.L_x_38) ;  /* 0xfffffffd00487547 */ /* 0x010fea000b83ffff */
.L_x_32:
[C---:B-1----:R-:W-:Y:S01]  /*1fa0*/  LEA R2, R14.reuse, UR4, 0x3 ;  /* 0x000000040e027c11 */ /* 0x042fe2000f8e18ff */
[----:B------:R-:W-:Y:S01]  /*1fb0*/  NOP ;  /* 0x0000000000007918 */ /* 0x000fe20000000000 */
[----:B--2---:R-:W-:Y:S02]  /*1fc0*/  SHF.L.U32 R3, R13, 0x1f, RZ ;  /* 0x0000001f0d037819 */ /* 0x004fe400000006ff */
[----:B------:R-:W-:Y:S02]  /*1fd0*/  LEA R4, R14, UR4, 0x4 ;  /* 0x000000040e047c11 */ /* 0x000fe4000f8e20ff */
[----:B------:R-:W1:Y:S02]  /*1fe0*/  SYNCS.PHASECHK.TRANS64.TRYWAIT P0, [R2+URZ+0x70], R3 ;  /* 0x00007003020075a7 */ /* 0x000e6400080011ff */
[----:B-1----:R-:W-:Y:S05]  /*1ff0*/  @!P0 BRA `(.L_x_39) ;  /* 0x0000004800588947 */ /* 0x002fea0003800000 */
.L_x_117:
[----:B------:R-:W2:Y:S01]  /*2000*/  LDS.128 R4, [R4+0x100] ;  /* 0x0001000004047984 */ /* 0x000ea20000000c00 */
[----:B------:R-:W-:Y:S01]  /*2010*/  ISETP.GE.AND P0, PT, R40, 0x1, PT ;  /* 0x000000012800780c */ /* 0x000fe20003f06270 */
[----:B-1----:R-:W-:Y:S01]  /*2020*/  VIADD R2, R2, 0x80 ;  /* 0x0000008002027836 */ /* 0x002fe20000000000 */
[----:B------:R-:W-:Y:S01]  /*2030*/  @!PT LDS RZ, [RZ] ;  /* 0x00000000fffff984 */ /* 0x000fe20000000800 */
[----:B------:R-:W-:Y:S01]  /*2040*/  @!PT LDS RZ, [RZ] ;  /* 0x00000000fffff984 */ /* 0x000fe20000000800 */
[----:B------:R-:W-:Y:S01]  /*2050*/  @!PT LDS RZ, [RZ] ;  /* 0x00000000fffff984 */ /* 0x000fe20000000800 */
[----:B------:R-:W-:Y:S01]  /*2060*/  @!PT LDS RZ, [RZ] ;  /* 0x00000000fffff984 */ /* 0x000fe20000000800 */
[----:B------:R1:W-:Y:S06]  /*2070*/  MEMBAR.ALL.CTA ;  /* 0x0000000000007992 */ /* 0x0003ec0000008000 */
[----:B-1----:R-:W1:Y:S01]  /*2080*/  FENCE.VIEW.ASYNC.S ;  /* 0x00000000000073c6 */ /* 0x002e620000000000 */
[----:B------:R-:W-:-:S04]  /*2090*/  PRMT R2, RZ, 0x654, R2 ;  /* 0x00000654ff027816 */ /* 0x000fc80000000002 */
[----:B-1----:R1:W-:Y:S01]  /*20a0*/  SYNCS.ARRIVE.TRANS64.RED.A1T0 RZ, [R2+URZ], RZ ;  /* 0x000000ff02ff79a7 */ /* 0x0023e200081004ff */
[----:B--2---:R-:W-:-:S13]  /*20b0*/  LOP3.LUT P2, RZ, R6, 0x1, RZ, 0xc0, !PT ;  /* 0x0000000106ff7812 */ /* 0x004fda000784c0ff */
[----:B------:R-:W-:Y:S01]  /*20c0*/  @P2 SHF.R.U32.HI R3, RZ, 0x10, R5 ;  /* 0x00000010ff032819 */ /* 0x000fe20000011605 */
[----:B------:R-:W-:Y:S01]  /*20d0*/  VOTEU.ANY UP0, P2 ;  /* 0x0000000000ff7886 */ /* 0x000fe20001000100 */
[----:B------:R-:W-:Y:S02]  /*20e0*/  @P2 MOV R11, R4 ;  /* 0x00000004000b2202 */ /* 0x000fe40000000f00 */
[----:B------:R-:W-:Y:S02]  /*20f0*/  @P2 R2UR.BROADCAST UR8, R3 ;  /* 0x00000000030822ca */ /* 0x000fe400008e0000 */
[----:B------:R-:W-:-:S11]  /*2100*/  @P2 LOP3.LUT R8, R5, 0xffff, RZ, 0xc0, !PT ;  /* 0x0000ffff05082812 */ /* 0x000fd600078ec0ff */
[----:B------:R-:W-:Y:S01]  /*2110*/  @UP0 UMOV UR36, UR8 ;  /* 0x0000000800240c82 */ /* 0x000fe20008000000 */
[----:B-1----:R-:W-:Y:S05]  /*2120*/  @!P0 BRA `(.L_x_40) ;  /* 0x0000000000b88947 */ /* 0x002fea0003800000 */
[----:B------:R-:W3:Y:S01]  /*2130*/  LDC.64 R4, c[0x0][0xb18] ;  /* 0x0002c600ff047b82 */ /* 0x000ee20000000a00 */
[----:B------:R-:W-:-:S07]  /*2140*/  ISETP.NE.AND P3, PT, R40, 0x1, PT ;  /* 0x000000012800780c */ /* 0x000fce0003f65270 */
[----:B------:R-:W1:Y:S08]  /*2150*/  LDC.64 R6, c[0x0][0xb10] ;  /* 0x0002c400ff067b82 */ /* 0x000e700000000a00 */
[----:B------:R-:W2:Y:S08]  /*2160*/  LDC R18, c[0x0][0xb20] ;  /* 0x0002c800ff127b82 */ /* 0x000eb00000000800 */
[----:B------:R-:W4:Y:S01]  /*2170*/  LDC R20, c[0x0][0xb0c] ;  /* 0x0002c300ff147b82 */ /* 0x000f220000000800 */
[----:B---3--:R-:W-:Y:S01]  /*2180*/  IMAD.HI.U32 R19, R0, R5, RZ ;  /* 0x0000000500137227 */ /* 0x008fe200078e00ff */
[----:B------:R-:W-:-:S03]  /*2190*/  ISETP.NE.AND P0, PT, R4, 0x1, PT ;  /* 0x000000010400780c */ /* 0x000fc60003f05270 */
[----:B------:R-:W-:-:S03]  /*21a0*/  IMAD.HI.U32 R5, R8, R5, RZ ;  /* 0x0000000508057227 */ /* 0x000fc600078e00ff */
[----:B------:R-:W3:Y:S01]  /*21b0*/  LDC.64 R2, c[0x0][0xb28] ;  /* 0x0002ca00ff027b82 */ /* 0x000ee20000000a00 */
[----:B-1----:R-:W-:-:S04]  /*21c0*/  IMAD.HI.U32 R22, R9, R6, RZ ;  /* 0x0000000609167227 */ /* 0x002fc800078e00ff */
[----:B------:R-:W-:Y:S01]  /*21d0*/  IMAD.HI.U32 R24, R11, R6, RZ ;  /* 0x000000060b187227 */ /* 0x000fe200078e00ff */
[----:B------:R-:W-:Y:S02]  /*21e0*/  SHF.R.U32.HI R22, RZ, R7, R22 ;  /* 0x00000007ff167219 */ /* 0x000fe40000011616 */
[-C--:B--2---:R-:W-:Y:S02]  /*21f0*/  SHF.R.U32.HI R19, RZ, R18.reuse, R19 ;  /* 0x00000012ff137219 */ /* 0x084fe40000011613 */
[----:B------:R-:W-:Y:S02]  /*2200*/  SHF.R.U32.HI R5, RZ, R18, R5 ;  /* 0x00000012ff057219 */ /* 0x000fe40000011605 */
[----:B------:R-:W-:Y:S02]  /*2210*/  SEL R19, R0, R19, !P0 ;  /* 0x0000001300137207 */ /* 0x000fe40004000000 */
[----:B------:R-:W-:Y:S02]  /*2220*/  SHF.R.U32.HI R24, RZ, R7, R24 ;  /* 0x00000007ff187219 */ /* 0x000fe40000011618 */
[----:B----4-:R-:W-:-:S02]  /*2230*/  ISETP.NE.AND P1, PT, R20, 0x1, PT ;  /* 0x000000011400780c */ /* 0x010fc40003f25270 */
[----:B------:R-:W-:Y:S02]  /*2240*/  SEL R5, R8, R5, !P0 ;  /* 0x0000000508057207 */ /* 0x000fe40004000000 */
[----:B------:R-:W-:Y:S02]  /*2250*/  SEL R21, R9, R22, !P1 ;  /* 0x0000001609157207 */ /* 0x000fe40004800000 */
[----:B------:R-:W-:Y:S01]  /*2260*/  SEL R7, R11, R24, !P1 ;  /* 0x000000180b077207 */ /* 0x000fe20004800000 */
[----:B---3--:R-:W-:-:S04]  /*2270*/  IMAD.HI.U32 R22, R19, R2, RZ ;  /* 0x0000000213167227 */ /* 0x008fc800078e00ff */
[----:B------:R-:W-:Y:S01]  /*2280*/  IMAD.HI.U32 R6, R21, R2, RZ ;  /* 0x0000000215067227 */ /* 0x000fe200078e00ff */
[----:B------:R-:W-:-:S04]  /*2290*/  @P3 SHF.R.U32.HI R19, RZ, R3, R22 ;  /* 0x00000003ff133219 */ /* 0x000fc80000011616 */
[----:B------:R-:W-:Y:S01]  /*22a0*/  @P3 SHF.R.U32.HI R21, RZ, R3, R6 ;  /* 0x00000003ff153219 */ /* 0x000fe20000011606 */
[----:B------:R-:W-:-:S04]  /*22b0*/  IMAD R19, R40, R19, RZ ;  /* 0x0000001328137224 */ /* 0x000fc800078e02ff */
[----:B------:R-:W-:Y:S01]  /*22c0*/  IMAD R6, R40, R21, RZ ;  /* 0x0000001528067224 */ /* 0x000fe200078e02ff */
[C---:B------:R-:W-:Y:S02]  /*22d0*/  ISETP.GE.AND P0, PT, R5.reuse, R19, PT ;  /* 0x000000130500720c */ /* 0x040fe40003f06270 */
[----:B------:R-:W-:Y:S02]  /*22e0*/  IADD3 R19, PT, PT, -R5, RZ, RZ ;  /* 0x000000ff05137210 */ /* 0x000fe40007ffe1ff */
[----:B------:R-:W-:Y:S01]  /*22f0*/  ISETP.GE.OR P0, PT, R7, R6, P0 ;  /* 0x000000060700720c */ /* 0x000fe20000706670 */
[----:B------:R-:W-:-:S04]  /*2300*/  IMAD.HI.U32 R6, R5, R2, RZ ;  /* 0x0000000205067227 */ /* 0x000fc800078e00ff */
[----:B------:R-:W-:Y:S01]  /*2310*/  IMAD R8, R4, R19, R8 ;  /* 0x0000001304087224 */ /* 0x000fe200078e0208 */
[----:B------:R-:W-:-:S04]  /*2320*/  SHF.R.U32.HI R6, RZ, R3, R6 ;  /* 0x00000003ff067219 */ /* 0x000fc80000011606 */
[----:B------:R-:W-:-:S03]  /*2330*/  SEL R6, R5, R6, !P3 ;  /* 0x0000000605067207 */ /* 0x000fc60005800000 */
[----:B------:R-:W-:-:S04]  /*2340*/  @!P0 IMAD.HI.U32 R18, R7, R2, RZ ;  /* 0x0000000207128227 */ /* 0x000fc800078e00ff */
[----:B------:R-:W-:Y:S01]  /*2350*/  IMAD.MOV R2, RZ, RZ, -R6 ;  /* 0x000000ffff027224 */ /* 0x000fe200078e0a06 */
[----:B------:R-:W-:-:S03]  /*2360*/  @!P0 SHF.R.U32.HI R18, RZ, R3, R18 ;  /* 0x00000003ff128219 */ /* 0x000fc60000011612 */
[----:B------:R-:W-:Y:S01]  /*2370*/  IMAD R2, R40, R2, R5 ;  /* 0x0000000228027224 */ /* 0x000fe200078e0205 */
        /* <DEDUP_REMOVED lines=9> */
.L_x_40:
[----:B------:R-:W1:Y:S02]  /*2410*/  LDCU UR8, c[0x0][0xb30] ;  /* 0x00016600ff0877ac */ /* 0x000e640008000800 */
[----:B-1----:R-:W-:-:S09]  /*2420*/  UISETP.NE.AND UP0, UPT, UR8, 0x1, UPT ;  /* 0x000000010800788c */ /* 0x002fd2000bf05270 */
[----:B------:R-:W-:Y:S05]  /*2430*/  BRA.U UP0, `(.L_x_41) ;  /* 0x0000000100407547 */ /* 0x000fea000b800000 */
[----:B------:R-:W1:Y:S08]  /*2440*/  LDC.64 R4, c[0x0][0xb10] ;  /* 0x0002c400ff047b82 */ /* 0x000e700000000a00 */
[----:B------:R-:W2:Y:S08]  /*2450*/  LDC.64 R2, c[0x0][0xb18] ;  /* 0x0002c600ff027b82 */ /* 0x000eb00000000a00 */
[----:B------:R-:W4:Y:S08]  /*2460*/  LDC R6, c[0x0][0xb20] ;  /* 0x0002c800ff067b82 */ /* 0x000f300000000800 */
[----:B------:R-:W3:Y:S01]  /*2470*/  LDC R18, c[0x0][0xb0c] ;  /* 0x0002c300ff127b82 */ /* 0x000ee20000000800 */
[----:B-1----:R-:W-:-:S05]  /*2480*/  IMAD.HI.U32 R4, R11, R4, RZ ;  /* 0x000000040b047227 */ /* 0x002fca00078e00ff */
[----:B------:R-:W-:Y:S01]  /*2490*/  SHF.R.U32.HI R4, RZ, R5, R4 ;  /* 0x00000005ff047219 */ /* 0x000fe20000011604 */
[----:B--2---:R-:W-:Y:S01]  /*24a0*/  IMAD.HI.U32 R3, R8, R3, RZ ;  /* 0x0000000308037227 */ /* 0x004fe200078e00ff */
[----:B------:R-:W-:-:S04]  /*24b0*/  ISETP.NE.AND P0, PT, R2, 0x1, PT ;  /* 0x000000010200780c */ /* 0x000fc80003f05270 */
[----:B----4-:R-:W-:-:S04]  /*24c0*/  SHF.R.U32.HI R3, RZ, R6, R3 ;  /* 0x00000006ff037219 */ /* 0x010fc80000011603 */
[----:B------:R-:W-:Y:S02]  /*24d0*/  SEL R3, R8, R3, !P0 ;  /* 0x0000000308037207 */ /* 0x000fe40004000000 */
[----:B---3--:R-:W-:-:S04]  /*24e0*/  ISETP.NE.AND P1, PT, R18, 0x1, PT ;  /* 0x000000011200780c */ /* 0x008fc80003f25270 */
[----:B------:R-:W-:-:S05]  /*24f0*/  SEL R4, R11, R4, !P1 ;  /* 0x000000040b047207 */ /* 0x000fca0004800000 */
[----:B------:R-:W-:Y:S02]  /*2500*/  IMAD.IADD R5, R3, 0x1, -R4 ;  /* 0x0000000103057824 */ /* 0x000fe400078e0a04 */
[----:B------:R-:W-:Y:S02]  /*2510*/  IMAD.IADD R3, R4, 0x1, -R3 ;  /* 0x0000000104037824 */ /* 0x000fe400078e0a03 */
[----:B------:R-:W-:Y:S02]  /*2520*/  IMAD R11, R5, R18, R11 ;  /* 0x00000012050b7224 */ /* 0x000fe400078e020b */
[----:B------:R-:W-:-:S07]  /*2530*/  IMAD R8, R3, R2, R8 ;  /* 0x0000000203087224 */ /* 0x000fce00078e0208 */
.L_x_41:
[----:B------:R-:W-:Y:S01]  /*2540*/  VIADD R14, R14, 0x1 ;  /* 0x000000010e0e7836 */ /* 0x000fe20000000000 */
[----:B------:R-:W-:Y:S01]  /*2550*/  PLOP3.LUT P1, PT, PT, PT, PT, 0x80, 0x8 ;  /* 0x000000000008781c */ /* 0x000fe20003f2f070 */
[----:B------:R-:W-:Y:S02]  /*2560*/  IMAD.IADD R97, R11, 0x1, R96 ;  /* 0x000000010b617824 */ /* 0x000fe400078e0260 */
[----:B------:R-:W-:Y:S01]  /*2570*/  IMAD.IADD R98, R8, 0x1, R81 ;  /* 0x0000000108627824 */ /* 0x000fe200078e0251 */
[----:B------:R-:W-:-:S04]  /*2580*/  ISETP.NE.AND P0, PT, R14, 0x2, PT ;  /* 0x000000020e00780c */ /* 0x000fc80003f05270 */
[----:B------:R-:W-:Y:S02]  /*2590*/  SEL R2, RZ, 0x1, P0 ;  /* 0x00000001ff027807 */ /* 0x000fe40000000000 */
[----:B------:R-:W-:Y:S02]  /*25a0*/  SEL R14, R14, RZ, P0 ;  /* 0x000000ff0e0e7207 */ /* 0x000fe40000000000 */
[----:B------:R-:W-:Y:S01]  /*25b0*/  LOP3.LUT R13, R13, R2, RZ, 0x3c, !PT ;  /* 0x000000020d0d7212 */ /* 0x000fe200078e3cff */
[----:B------:R-:W-:Y:S06]  /*25c0*/  @P2 BRA `(.L_x_42) ;  /* 0xfffffff000582947 */ /* 0x000fec000383ffff */
[----:B------:R-:W-:Y:S01]  /*25d0*/  UIADD3 UR4, UPT, UPT, UR4, 0x28, URZ ;  /* 0x0000002804047890 */ /* 0x000fe2000fffe0ff */
[----:B------:R-:W-:-:S03]  /*25e0*/  SHF.L.U32 R3, R15, 0x1f, RZ ;  /* 0x0000001f0f037819 */ /* 0x000fc600000006ff */
[----:B------:R-:W-:-:S09]  /*25f0*/  ULEA UR5, UR13, UR4, 0x3 ;  /* 0x000000040d057291 */ /* 0x000fd2000f8e18ff */
[----:B------:R-:W1:Y:S02]  /*2600*/  SYNCS.PHASECHK.TRANS64.TRYWAIT P0, [UR5], R3 ;  /* 0x00000003ff0075a7 */ /* 0x000e640008001105 */
[----:B-1----:R-:W-:Y:S05]  /*2610*/  @!P0 BRA `(.L_x_43) ;  /* 0x0000004000e48947 */ /* 0x002fea0003800000 */
.L_x_119:
[----:B------:R-:W-:-:S04]  /*2620*/  UIADD3 UR6, UPT, UPT, UR13, 0x1, URZ ;  /* 0x000000010d067890 */ /* 0x000fc8000fffe0ff */
[----:B------:R-:W-:-:S04]  /*2630*/  UISETP.NE.AND UP0, UPT, UR6, 0x5, UPT ;  /* 0x000000050600788c */ /* 0x000fc8000bf05270 */
[----:B------:R-:W-:Y:S02]  /*2640*/  USEL UR7, URZ, 0x1, UP0 ;  /* 0x00000001ff077887 */ /* 0x000fe40008000000 */
[----:B------:R-:W-:-:S04]  /*2650*/  USEL UR6, UR6, URZ, UP0 ;  /* 0x000000ff06067287 */ /* 0x000fc80008000000 */
[----:B------:R-:W-:Y:S01]  /*2660*/  ULEA UR5, UR6, UR4, 0x3 ;  /* 0x0000000406057291 */ /* 0x000fe2000f8e18ff */
[----:B------:R-:W-:-:S04]  /*2670*/  LOP3.LUT R2, R15, UR7, RZ, 0x3c, !PT ;  /* 0x000000070f027c12 */ /* 0x000fc8000f8e3cff */
[----:B-1----:R-:W-:-:S04]  /*2680*/  SHF.L.U32 R3, R2, 0x1f, RZ ;  /* 0x0000001f02037819 */ /* 0x002fc800000006ff */
[----:B------:R-:W1:Y:S02]  /*2690*/  SYNCS.PHASECHK.TRANS64.TRYWAIT P0, [UR5], R3 ;  /* 0x00000003ff0075a7 */ /* 0x000e640008001105 */
[----:B-1----:R-:W-:Y:S05]  /*26a0*/  @!P0 BRA `(.L_x_44) ;  /* 0x0000004000d88947 */ /* 0x002fea0003800000 */
.L_x_121:
        /* <DEDUP_REMOVED lines=9> */
.L_x_123:
        /* <DEDUP_REMOVED lines=9> */
.L_x_125:
[----:B------:R-:W-:-:S04]  /*27d0*/  UIADD3 UR6, UPT, UPT, UR6, 0x1, URZ ;  /* 0x0000000106067890 */ /* 0x000fc8000fffe0ff */
[----:B------:R-:W-:-:S04]  /*27e0*/  UISETP.NE.AND UP0, UPT, UR6, 0x5, UPT ;  /* 0x000000050600788c */ /* 0x000fc8000bf05270 */
[----:B------:R-:W-:Y:S02]  /*27f0*/  USEL UR5, URZ, 0x1, UP0 ;  /* 0x00000001ff057887 */ /* 0x000fe40008000000 */
[----:B------:R-:W-:-:S04]  /*2800*/  USEL UR6, UR6, URZ, UP0 ;  /* 0x000000ff06067287 */ /* 0x000fc80008000000 */
[----:B------:R-:W-:Y:S01]  /*2810*/  ULEA UR6, UR6, UR4, 0x3 ;  /* 0x0000000406067291 */ /* 0x000fe2000f8e18ff */
[----:B-1----:R-:W-:-:S04]  /*2820*/  LOP3.LUT R3, R2, UR5, RZ, 0x3c, !PT ;  /* 0x0000000502037c12 */ /* 0x002fc8000f8e3cff */
[----:B------:R-:W-:Y:S01]  /*2830*/  SHF.L.U32 R3, R3, 0x1f, RZ ;  /* 0x0000001f03037819 */ /* 0x000fe200000006ff */
[----:B---3--:R-:W-:-:S07]  /*2840*/  IMAD.U32 R0, RZ, RZ, UR6 ;  /* 0x00000006ff007e24 */ /* 0x008fce000f8e00ff */
.L_x_47:
[----:B-1----:R1:W2:Y:S02]  /*2850*/  SYNCS.PHASECHK.TRANS64.TRYWAIT P0, [R0+URZ], R3 ;  /* 0x00000003000075a7 */ /* 0x0022a400080011ff */
[----:B--2---:R-:W-:Y:S05]  /*2860*/  @!P0 NANOSLEEP.SYNCS 0x989680 ;  /* 0x009896800000895d */ /* 0x004fea0003900000 */
[----:B------:R-:W2:Y:S02]  /*2870*/  @!P0 SYNCS.PHASECHK.TRANS64 P0, [R0+URZ], R3 ;  /* 0x00000003000085a7 */ /* 0x000ea400080010ff */
[----:B--2---:R-:W-:Y:S05]  /*2880*/  @P0 EXIT ;  /* 0x000000000000094d */ /* 0x004fea0003800000 */
[----:B------:R-:W-:Y:S05]  /*2890*/  BRA `(.L_x_47) ;  /* 0xfffffffc00ec7947 */ /* 0x000fea000383ffff */
.L_x_22:
[----:B------:R-:W-:-:S04]  /*28a0*/  UISETP.NE.AND UP1, UPT, UR37, URZ, UPT ;  /* 0x000000ff2500728c */ /* 0x000fc8000bf25270 */
[----:B------:R-:W-:-:S09]  /*28b0*/  UISETP.NE.OR UP1, UPT, UR10, 0x1, UP1 ;  /* 0x000000010a00788c */ /* 0x000fd20008f25670 */
[----:B------:R-:W-:Y:S05]  /*28c0*/  BRA.U UP1, `(.L_x_48) ;  /* 0x00000005014c7547 */ /* 0x000fea000b800000 */
[----:B------:R-:W-:Y:S01]  /*28d0*/  HFMA2 R11, -RZ, RZ, 0, 0 ;  /* 0x00000000ff0b7431 */ /* 0x000fe200000001ff */
[----:B------:R-:W-:Y:S01]  /*28e0*/  ISETP.GE.U32.AND P2, PT, R10, 0x2, PT ;  /* 0x000000020a00780c */ /* 0x000fe20003f46070 */
[----:B------:R-:W-:Y:S01]  /*28f0*/  IMAD.MOV.U32 R12, RZ, RZ, 0x1 ;  /* 0x00000001ff0c7424 */ /* 0x000fe200078e00ff */
[----:B------:R-:W-:Y:S01]  /*2900*/  CS2R R8, SRZ ;  /* 0x0000000000087805 */ /* 0x000fe2000001ff00 */
[----:B------:R-:W-:Y:S01]  /*2910*/  IMAD.MOV.U32 R3, RZ, RZ, RZ ;  /* 0x000000ffff037224 */ /* 0x000fe200078e00ff */
[----:B------:R-:W-:Y:S01]  /*2920*/  UMOV UR4, 0x400 ;  /* 0x0000040000047882 */ /* 0x000fe20000000000 */
[----:B------:R-:W-:Y:S01]  /*2930*/  UMOV UR6, URZ ;  /* 0x000000ff00067c82 */ /* 0x000fe20008000000 */
[----:B------:R-:W-:-:S12]  /*2940*/  ULEA UR37, UR37, UR4, 0x18 ;  /* 0x0000000425257291 */ /* 0x000fd8000f8ec0ff */
.L_x_52:
[----:B------:R-:W-:Y:S02]  /*2950*/  LEA R0, R3, UR37, 0x3 ;  /* 0x0000002503007c11 */ /* 0x000fe4000f8e18ff */
[----:B------:R-:W-:-:S03]  /*2960*/  SHF.L.U32 R5, R8, 0x1f, RZ ;  /* 0x0000001f08057819 */ /* 0x000fc600000006ff */
[----:B------:R-:W-:Y:S01]  /*2970*/  VIADD R4, R0, 0xe0 ;  /* 0x000000e000047836 */ /* 0x000fe20000000000 */
[----:B------:R-:W1:Y:S02]  /*2980*/  SYNCS.PHASECHK.TRANS64.TRYWAIT P0, [R0+URZ+0xd0], R5 ;  /* 0x0000d005000075a7 */ /* 0x000e6400080011ff */
[----:B-1----:R-:W-:Y:S05]  /*2990*/  @!P0 BRA `(.L_x_49) ;  /* 0x0000004000648947 */ /* 0x002fea0003800000 */
.L_x_126:
[----:B------:R-:W-:Y:S01]  /*29a0*/  ULEA UR5, UR6, UR37, 0x3 ;  /* 0x0000002506057291 */ /* 0x000fe2000f8e18ff */
[----:B------:R-:W-:Y:S01]  /*29b0*/  PRMT R4, RZ, 0x654, R4 ;  /* 0x00000654ff047816 */ /* 0x000fe20000000004 */
[----:B-1----:R-:W-:Y:S01]  /*29c0*/  @!P2 IMAD.MOV.U32 R5, RZ, RZ, 0x10 ;  /* 0x00000010ff05a424 */ /* 0x002fe200078e00ff */
[----:B------:R-:W-:Y:S01]  /*29d0*/  SHF.L.U32 R7, R12, 0x1f, RZ ;  /* 0x0000001f0c077819 */ /* 0x000fe200000006ff */
[----:B------:R-:W-:Y:S01]  /*29e0*/  UIADD3 UR4, UPT, UPT, UR5, 0x70, URZ ;  /* 0x0000007005047890 */ /* 0x000fe2000fffe0ff */
[----:B------:R1:W-:Y:S05]  /*29f0*/  SYNCS.ARRIVE.TRANS64.RED.A1T0 RZ, [R4+URZ], RZ ;  /* 0x000000ff04ff79a7 */ /* 0x0003ea00081004ff */
[----:B------:R-:W-:Y:S01]  /*2a00*/  IMAD.U32 R13, RZ, RZ, UR4 ;  /* 0x00000004ff0d7e24 */ /* 0x000fe2000f8e00ff */
[----:B------:R-:W2:Y:S04]  /*2a10*/  SYNCS.PHASECHK.TRANS64.TRYWAIT P0, [UR5+0x80], R7 ;  /* 0x00008007ff0075a7 */ /* 0x000ea80008001105 */
[----:B------:R-:W-:Y:S01]  /*2a20*/  PRMT R13, R10, 0x654, R13 ;  /* 0x000006540a0d7816 */ /* 0x000fe2000000000d */
[----:B-12---:R-:W-:Y:S06]  /*2a30*/  @!P0 BRA `(.L_x_50) ;  /* 0x0000004000508947 */ /* 0x006fec0003800000 */
.L_x_128:
[----:B------:R-:W-:Y:S01]  /*2a40*/  ULEA UR4, UR6, UR37, 0x4 ;  /* 0x0000002506047291 */ /* 0x000fe2000f8e20ff */
[----:B------:R-:W-:Y:S01]  /*2a50*/  SEL R2, R13, R2, !P2 ;  /* 0x000000020d027207 */ /* 0x000fe20005000000 */
[----:B------:R-:W-:Y:S01]  /*2a60*/  UIADD3 UR5, UPT, UPT, UR5, 0x70, URZ ;  /* 0x0000007005057890 */ /* 0x000fe2000fffe0ff */
[----:B-1----:R-:W-:Y:S01]  /*2a70*/  LEA R0, R11, UR37, 0x3 ;  /* 0x000000250b007c11 */ /* 0x002fe2000f8e18ff */
[----:B------:R-:W-:Y:S01]  /*2a80*/  UIADD3 UR4, UPT, UPT, UR4, 0x100, URZ ;  /* 0x0000010004047890 */ /* 0x000fe2000fffe0ff */
[----:B------:R1:W-:Y:S01]  /*2a90*/  @!P2 SYNCS.ARRIVE.TRANS64.RED RZ, [R2+URZ], R5 ;  /* 0x0000000502ffa9a7 */ /* 0x0003e200080004ff */
[----:B------:R-:W-:Y:S01]  /*2aa0*/  UIADD3 UR6, UPT, UPT, UR6, 0x1, URZ ;  /* 0x0000000106067890 */ /* 0x000fe2000fffe0ff */
[----:B------:R-:W-:-:S03]  /*2ab0*/  VIADD R3, R3, 0x1 ;  /* 0x0000000103037836 */ /* 0x000fc60000000000 */
[----:B------:R-:W-:Y:S02]  /*2ac0*/  UISETP.NE.AND UP0, UPT, UR6, 0x2, UPT ;  /* 0x000000020600788c */ /* 0x000fe4000bf05270 */
[----:B------:R-:W-:Y:S01]  /*2ad0*/  ISETP.NE.AND P0, PT, R3, 0x2, PT ;  /* 0x000000020300780c */ /* 0x000fe20003f05270 */
[----:B------:R-:W-:Y:S06]  /*2ae0*/  UGETNEXTWORKID.BROADCAST [UR4], [UR5] ;  /* 0x00000000040073ca */ /* 0x000fec0008000100 */
[----:B------:R-:W-:Y:S02]  /*2af0*/  USEL UR4, URZ, 0x1, UP0 ;  /* 0x00000001ff047887 */ /* 0x000fe40008000000 */
[----:B------:R-:W-:-:S04]  /*2b00*/  USEL UR6, UR6, URZ, UP0 ;  /* 0x000000ff06067287 */ /* 0x000fc80008000000 */
[----:B------:R-:W-:Y:S02]  /*2b10*/  LOP3.LUT R12, R12, UR4, RZ, 0x3c, !PT ;  /* 0x000000040c0c7c12 */ /* 0x000fe4000f8e3cff */
[----:B-1----:R-:W-:-:S04]  /*2b20*/  SHF.L.U32 R5, R9, 0x1f, RZ ;  /* 0x0000001f09057819 */ /* 0x002fc800000006ff */
[----:B------:R-:W1:Y:S02]  /*2b30*/  SYNCS.PHASECHK.TRANS64.TRYWAIT P1, [R0+URZ+0x70], R5 ;  /* 0x00007005000075a7 */ /* 0x000e6400080211ff */
[----:B-1----:R-:W-:Y:S05]  /*2b40*/  @!P1 BRA `(.L_x_51) ;  /* 0x0000004000249947 */ /* 0x002fea0003800000 */
.L_x_129:
[----:B------:R-:W-:Y:S01]  /*2b50*/  LEA R4, R11, UR37, 0x4 ;  /* 0x000000250b047c11 */ /* 0x000fe2000f8e20ff */
[----:B-1----:R-:W-:Y:S01]  /*2b60*/  VIADD R0, R0, 0x80 ;  /* 0x0000008000007836 */ /* 0x002fe20000000000 */
[----:B------:R-:W-:Y:S01]  /*2b70*/  SEL R3, R3, RZ, P0 ;  /* 0x000000ff03037207 */ /* 0x000fe20000000000 */
[----:B------:R-:W-:-:S03]  /*2b80*/  VIADD R11, R11, 0x1 ;  /* 0x000000010b0b7836 */ /* 0x000fc60000000000 */
[----:B------:R-:W1:Y:S01]  /*2b90*/  LDS.128 R4, [R4+0x100] ;  /* 0x0001000004047984 */ /* 0x000e620000000c00 */
[----:B------:R-:W-:Y:S02]  /*2ba0*/  PRMT R0, RZ, 0x654, R0 ;  /* 0x00000654ff007816 */ /* 0x000fe40000000000 */
[C---:B------:R-:W-:Y:S01]  /*2bb0*/  ISETP.NE.AND P1, PT, R11.reuse, 0x2, PT ;  /* 0x000000020b00780c */ /* 0x040fe20003f25270 */
[----:B------:R-:W-:Y:S01]  /*2bc0*/  @!PT LDS RZ, [RZ] ;  /* 0x00000000fffff984 */ /* 0x000fe20000000800 */
[----:B------:R-:W-:Y:S01]  /*2bd0*/  @!PT LDS RZ, [RZ] ;  /* 0x00000000fffff984 */ /* 0x000fe20000000800 */
[----:B------:R-:W-:Y:S01]  /*2be0*/  @!PT LDS RZ, [RZ] ;  /* 0x00000000fffff984 */ /* 0x000fe20000000800 */
[----:B------:R-:W-:Y:S01]  /*2bf0*/  @!PT LDS RZ, [RZ] ;  /* 0x00000000fffff984 */ /* 0x000fe20000000800 */
[----:B------:R2:W-:Y:S06]  /*2c00*/  MEMBAR.ALL.CTA ;  /* 0x0000000000007992 */ /* 0x0005ec0000008000 */
[----:B--2---:R-:W2:Y:S01]  /*2c10*/  FENCE.VIEW.ASYNC.S ;  /* 0x00000000000073c6 */ /* 0x004ea20000000000 */
[----:B------:R-:W-:Y:S01]  /*2c20*/  SEL R11, R11, RZ, P1 ;  /* 0x000000ff0b0b7207 */ /* 0x000fe20000800000 */
[----:B--2---:R2:W-:Y:S01]  /*2c30*/  SYNCS.ARRIVE.TRANS64.RED.A1T0 RZ, [R0+URZ], RZ ;  /* 0x000000ff00ff79a7 */ /* 0x0045e200081004ff */
[----:B-1----:R-:W-:-:S02]  /*2c40*/  LOP3.LUT P3, RZ, R6, 0x1, RZ, 0xc0, !PT ;  /* 0x0000000106ff7812 */ /* 0x002fc4000786c0ff */
[----:B------:R-:W-:-:S04]  /*2c50*/  SEL R5, RZ, 0x1, P0 ;  /* 0x00000001ff057807 */ /* 0x000fc80000000000 */
[----:B------:R-:W-:Y:S02]  /*2c60*/  LOP3.LUT R8, R8, R5, RZ, 0x3c, !PT ;  /* 0x0000000508087212 */ /* 0x000fe400078e3cff */
[----:B--2---:R-:W-:-:S04]  /*2c70*/  SEL R0, RZ, 0x1, P1 ;  /* 0x00000001ff007807 */ /* 0x004fc80000800000 */
[----:B------:R-:W-:Y:S01]  /*2c80*/  LOP3.LUT R9, R9, R0, RZ, 0x3c, !PT ;  /* 0x0000000009097212 */ /* 0x000fe200078e3cff */
[----:B------:R-:W-:Y:S06]  /*2c90*/  @P3 BRA `(.L_x_52) ;  /* 0xfffffffc002c3947 */ /* 0x000fec000383ffff */
[----:B------:R-:W-:Y:S01]  /*2ca0*/  ULEA UR5, UR6, UR37, 0x3 ;  /* 0x0000002506057291 */ /* 0x000fe2000f8e18ff */
[----:B------:R-:W-:-:S08]  /*2cb0*/  SHF.L.U32 R3, R12, 0x1f, RZ ;  /* 0x0000001f0c037819 */ /* 0x000fd000000006ff */
[----:B------:R-:W1:Y:S02]  /*2cc0*/  SYNCS.PHASECHK.TRANS64 P0, [UR5+0x80], R3 ;  /* 0x00008003ff0075a7 */ /* 0x000e640008001005 */
[----:B-1----:R-:W-:Y:S05]  /*2cd0*/  @P0 BRA `(.L_x_53) ;  /* 0x0000000000080947 */ /* 0x002fea0003800000 */
[----:B------:R-:W1:Y:S02]  /*2ce0*/  SYNCS.PHASECHK.TRANS64.TRYWAIT P0, [UR5+0x80], R3 ;  /* 0x00008003ff0075a7 */ /* 0x000e640008001105 */
[----:B-1----:R-:W-:Y:S05]  /*2cf0*/  @!P0 BRA `(.L_x_54) ;  /* 0x0000003c00cc8947 */ /* 0x002fea0003800000 */
.L_x_53:
[----:B------:R-:W-:-:S04]  /*2d00*/  UIADD3 UR4, UPT, UPT, UR6, 0x1, URZ ;  /* 0x0000000106047890 */ /* 0x000fc8000fffe0ff */
[----:B------:R-:W-:-:S04]  /*2d10*/  UISETP.NE.AND UP0, UPT, UR4, 0x2, UPT ;  /* 0x000000020400788c */ /* 0x000fc8000bf05270 */
[----:B------:R-:W-:Y:S02]  /*2d20*/  USEL UR7, URZ, 0x1, UP0 ;  /* 0x00000001ff077887 */ /* 0x000fe40008000000 */
[----:B------:R-:W-:-:S04]  /*2d30*/  USEL UR4, UR4, URZ, UP0 ;  /* 0x000000ff04047287 */ /* 0x000fc80008000000 */
[----:B------:R-:W-:Y:S01]  /*2d40*/  ULEA UR4, UR4, UR37, 0x3 ;  /* 0x0000002504047291 */ /* 0x000fe2000f8e18ff */
[----:B-1----:R-:W-:-:S04]  /*2d50*/  LOP3.LUT R3, R12, UR7, RZ, 0x3c, !PT ;  /* 0x000000070c037c12 */ /* 0x002fc8000f8e3cff */
[----:B------:R-:W-:-:S04]  /*2d60*/  SHF.L.U32 R0, R3, 0x1f, RZ ;  /* 0x0000001f03007819 */ /* 0x000fc800000006ff */
[----:B------:R-:W1:Y:S02]  /*2d70*/  SYNCS.PHASECHK.TRANS64 P0, [UR4+0x80], R0 ;  /* 0x00008000ff0075a7 */ /* 0x000e640008001004 */
[----:B-1----:R-:W-:Y:S05]  /*2d80*/  @P0 EXIT ;  /* 0x000000000000094d */ /* 0x002fea0003800000 */
[----:B------:R-:W-:Y:S02]  /*2d90*/  SHF.L.U32 R3, R3, 0x1f, RZ ;  /* 0x0000001f03037819 */ /* 0x000fe400000006ff */
[----:B------:R-:W-:-:S07]  /*2da0*/  MOV R0, UR4 ;  /* 0x0000000400007c02 */ /* 0x000fce0008000f00 */
.L_x_55:
[----:B-1----:R1:W2:Y:S02]  /*2db0*/  SYNCS.PHASECHK.TRANS64.TRYWAIT P0, [R0+URZ+0x80], R3 ;  /* 0x00008003000075a7 */ /* 0x0022a400080011ff */
[----:B--2---:R-:W-:Y:S05]  /*2dc0*/  @!P0 NANOSLEEP.SYNCS 0x989680 ;  /* 0x009896800000895d */ /* 0x004fea0003900000 */
[----:B------:R-:W2:Y:S02]  /*2dd0*/  @!P0 SYNCS.PHASECHK.TRANS64 P0, [R0+URZ+0x80], R3 ;  /* 0x00008003000085a7 */ /* 0x000ea400080010ff */
[----:B--2---:R-:W-:Y:S05]  /*2de0*/  @P0 EXIT ;  /* 0x000000000000094d */ /* 0x004fea0003800000 */
[----:B------:R-:W-:Y:S05]  /*2df0*/  BRA `(.L_x_55) ;  /* 0xfffffffc00ec7947 */ /* 0x000fea000383ffff */
.L_x_48:
[----:B------:R-:W-:Y:S05]  /*2e00*/  BRA.U UP4, `(.L_x_56) ;  /* 0x0000001104847547 */ /* 0x000fea000b800000 */
[----:B------:R-:W-:Y:S01]  /*2e10*/  UMOV UR6, 0x40 ;  /* 0x0000004000067882 */ /* 0x000fe20000000000 */
[----:B------:R-:W-:Y:S01]  /*2e20*/  NOP ;  /* 0x0000000000007918 */ /* 0x000fe20000000000 */
[----:B------:R-:W-:Y:S01]  /*2e30*/  ULEA UR6, UR37, UR6, 0x18 ;  /* 0x0000000625067291 */ /* 0x000fe2000f8ec0ff */
[----:B------:R-:W-:Y:S02]  /*2e40*/  UMOV UR7, 0x400 ;  /* 0x0000040000077882 */ /* 0x000fe40000000000 */
[----:B------:R-:W-:-:S06]  /*2e50*/  ULEA UR37, UR37, UR7, 0x18 ;  /* 0x0000000725257291 */ /* 0x000fcc000f8ec0ff */
[----:B------:R-:W1:Y:S02]  /*2e60*/  LDS.U8 R2, [UR6+0x1c] ;  /* 0x00001c06ff027984 */ /* 0x000e640008000000 */
[----:B-1----:R-:W-:-:S13]  /*2e70*/  ISETP.NE.AND P0, PT, R2, RZ, PT ;  /* 0x000000ff0200720c */ /* 0x002fda0003f05270 */
[----:B------:R-:W-:Y:S05]  /*2e80*/  @P0 BRA `(.L_x_57) ;  /* 0x0000000400080947 */ /* 0x000fea0003800000 */
[----:B------:R-:W-:Y:S02]  /*2e90*/  UISETP.NE.U32.AND UP0, UPT, UR5, 0x1, UPT ;  /* 0x000000010500788c */ /* 0x000fe4000bf05070 */
[----:B------:R-:W-:-:S07]  /*2ea0*/  UIADD3 UR8, UPT, UPT, UR6, 0x8, URZ ;  /* 0x0000000806087890 */ /* 0x000fce000fffe0ff */
[----:B------:R-:W-:Y:S05]  /*2eb0*/  BRA.U !UP0, `(.L_x_58) ;  /* 0x00000001089c7547 */ /* 0x000fea000b800000 */
[----:B------:R-:W-:Y:S01]  /*2ec0*/  ELECT P0, URZ, PT ;  /* 0x0000000000ff782f */ /* 0x000fe20003800000 */
[----:B------:R-:W-:-:S12]  /*2ed0*/  BSSY B0, `(.L_x_58) ;  /* 0x0000025000007945 */ /* 0x000fd80003800000 */
[----:B------:R-:W-:Y:S05]  /*2ee0*/  @!P0 BRA `(.L_x_59) ;  /* 0x00000000008c8947 */ /* 0x000fea0003800000 */
[----:B------:R-:W-:-:S05]  /*2ef0*/  UMOV UR7, 0x10 ;  /* 0x0000001000077882 */ /* 0x000fca0000000000 */
[----:B------:R-:W-:Y:S04]  /*2f00*/  DEPBAR.LE SB1, 0x36 ;  /* 0x00009d800000791a */ /* 0x000fe80000000000 */
[----:B------:R-:W1:Y:S02]  /*2f10*/  UTCATOMSWS.2CTA.FIND_AND_SET.ALIGN UP1, UR7, UR7 ;  /* 0x00000007000775e3 */ /* 0x000e640008220800 */
[----:B-1----:R-:W-:Y:S01]  /*2f20*/  MOV R11, UR7 ;  /* 0x00000007000b7c02 */ /* 0x002fe20008000f00 */
[----:B------:R-:W-:Y:S06]  /*2f30*/  BRA.U UP1, `(.L_x_60) ;  /* 0x0000000101187547 */ /* 0x000fec000b800000 */
.L_x_61:
[----:B------:R-:W-:Y:S05]  /*2f40*/  NANOSLEEP 0x64 ;  /* 0x000000640000795d */ /* 0x000fea0003800000 */
[----:B------:R-:W-:-:S05]  /*2f50*/  UMOV UR7, 0x10 ;  /* 0x0000001000077882 */ /* 0x000fca0000000000 */
[----:B------:R-:W-:Y:S04]  /*2f60*/  DEPBAR.LE SB1, 0x36 ;  /* 0x00009d800000791a */ /* 0x000fe80000000000 */
[----:B------:R-:W1:Y:S02]  /*2f70*/  UTCATOMSWS.2CTA.FIND_AND_SET.ALIGN UP1, UR7, UR7 ;  /* 0x00000007000775e3 */ /* 0x000e640008220800 */
[----:B-1----:R-:W-:Y:S01]  /*2f80*/  MOV R11, UR7 ;  /* 0x00000007000b7c02 */ /* 0x002fe20008000f00 */
[----:B------:R-:W-:Y:S05]  /*2f90*/  BRA.U !UP1, `(.L_x_61) ;  /* 0xfffffffd09e87547 */ /* 0x000fea000b83ffff */
.L_x_60:
[----:B------:R-:W1:Y:S01]  /*2fa0*/  LDS R5, [UR6+0x10] ;  /* 0x00001006ff057984 */ /* 0x000e620008000800 */
[----:B------:R-:W-:Y:S01]  /*2fb0*/  IMAD.U32 R3, RZ, RZ, UR37 ;  /* 0x00000025ff037e24 */ /* 0x000fe2000f8e00ff */
[----:B------:R-:W-:-:S03]  /*2fc0*/  MOV R2, UR4 ;  /* 0x0000000400027c02 */ /* 0x000fc60008000f00 */
[----:B------:R-:W-:Y:S01]  /*2fd0*/  VIADD R3, R3, 0x120 ;  /* 0x0000012003037836 */ /* 0x000fe20000000000 */
[----:B-1----:R-:W-:-:S04]  /*2fe0*/  SHF.L.U32 R5, R5, 0x1f, RZ ;  /* 0x0000001f05057819 */ /* 0x002fc800000006ff */
[----:B------:R-:W1:Y:S02]  /*2ff0*/  SYNCS.PHASECHK.TRANS64.TRYWAIT P0, [UR6+0x8], R5 ;  /* 0x00000805ff0075a7 */ /* 0x000e640008001106 */
[----:B-1----:R-:W-:Y:S05]  /*3000*/  @P0 BRA `(.L_x_62) ;  /* 0x0000000000080947 */ /* 0x002fea0003800000 */
[----:B------:R-:W1:Y:S02]  /*3010*/  SYNCS.PHASECHK.TRANS64.TRYWAIT P0, [UR6+0x8], R5 ;  /* 0x00000805ff0075a7 */ /* 0x000e640008001106 */
[----:B-1----:R-:W-:Y:S05]  /*3020*/  @!P0 BRA `(.L_x_63) ;  /* 0x0000003c00188947 */ /* 0x002fea0003800000 */
.L_x_62:
[----:B-1----:R-:W-:Y:S01]  /*3030*/  HFMA2 R4, -RZ, RZ, 0, 5.9604644775390625e-08 ;  /* 0x00000001ff047431 */ /* 0x002fe200000001ff */
[----:B------:R-:W-:Y:S01]  /*3040*/  UPRMT UR7, UR4, 0x654, UR8 ;  /* 0x0000065404077896 */ /* 0x000fe20008000008 */
[----:B------:R-:W-:Y:S01]  /*3050*/  IMAD.MOV.U32 R6, RZ, RZ, 0xffff ;  /* 0x0000ffffff067424 */ /* 0x000fe200078e00ff */
[----:B------:R-:W-:Y:S01]  /*3060*/  PRMT R2, R2, 0x654, R3 ;  /* 0x0000065402027816 */ /* 0x000fe20000000003 */
[----:B------:R-:W-:Y:S02]  /*3070*/  IMAD.MOV.U32 R5, RZ, RZ, 0x4 ;  /* 0x00000004ff057424 */ /* 0x000fe400078e00ff */
[----:B------:R-:W-:Y:S01]  /*3080*/  IMAD.SHL.U32 R9, R11, 0x20, RZ ;  /* 0x000000200b097824 */ /* 0x000fe200078e00ff */
[----:B------:R-:W-:Y:S02]  /*3090*/  MOV R3, UR7 ;  /* 0x0000000700037c02 */ /* 0x000fe40008000f00 */
[-C--:B------:R-:W-:Y:S01]  /*30a0*/  SHF.L.U32 R7, R6, R11.reuse, RZ ;  /* 0x0000000b06077219 */ /* 0x080fe200000006ff */
[----:B------:R1:W-:Y:S01]  /*30b0*/  SYNCS.ARRIVE.TRANS64.RED RZ, [UR7], R5 ;  /* 0x00000005ffff79a7 */ /* 0x0003e20008000407 */
[----:B------:R-:W-:Y:S01]  /*30c0*/  SHF.L.U32 R6, R4, R11, RZ ;  /* 0x0000000b04067219 */ /* 0x000fe200000006ff */
[----:B------:R1:W-:Y:S04]  /*30d0*/  STS [UR37+0x120], R9 ;  /* 0x00012009ff007988 */ /* 0x0003e80008000825 */
[----:B------:R1:W-:Y:S04]  /*30e0*/  STAS [R2.64], R11 ;  /* 0x0000000b02007dbd */ /* 0x0003e8000c0008ff */
[----:B------:R1:W-:Y:S04]  /*30f0*/  ATOMS.OR RZ, [UR6+0x14], R7 ;  /* 0x00001407ffff798c */ /* 0x0003e8000b000006 */
[----:B------:R1:W-:Y:S04]  /*3100*/  ATOMS.OR RZ, [UR6+0x18], R6 ;  /* 0x00001806ffff798c */ /* 0x0003e8000b000006 */
[----:B------:R1:W-:Y:S02]  /*3110*/  ATOMS.XOR RZ, [UR6+0x10], R4 ;  /* 0x00001004ffff798c */ /* 0x0003e4000b800006 */
.L_x_59:
[----:B------:R-:W-:Y:S05]  /*3120*/  BSYNC B0 ;  /* 0x0000000000007941 */ /* 0x000fea0003800000 */
.L_x_58:
[----:B------:R-:W-:Y:S05]  /*3130*/  BRA.U UP0, `(.L_x_64) ;  /* 0x00000001006c7547 */ /* 0x000fea000b800000 */
[----:B------:R-:W-:-:S03]  /*3140*/  UMOV UR7, 0xffffffff ;  /* 0xffffffff00077882 */ /* 0x000fc60000000000 */
[----:B------:R-:W-:Y:S05]  /*3150*/  BRA.DIV UR7, `(.L_x_65) ;  /* 0x0000003a07e47947 */ /* 0x000fea000b800000 */
[----:B------:R-:W-:-:S13]  /*3160*/  ELECT P6, URZ, PT ;  /* 0x0000000000ff782f */ /* 0x000fda00038c0000 */
.L_x_133:
[----:B------:R-:W-:Y:S05]  /*3170*/  @!P6 BRA `(.L_x_64) ;  /* 0x00000000005ce947 */ /* 0x000fea0003800000 */
[----:B-1----:R-:W1:Y:S02]  /*3180*/  LDS R3, [UR6+0x10] ;  /* 0x00001006ff037984 */ /* 0x002e640008000800 */
[----:B-1----:R-:W-:-:S04]  /*3190*/  SHF.L.U32 R3, R3, 0x1f, RZ ;  /* 0x0000001f03037819 */ /* 0x002fc800000006ff */
[----:B------:R-:W1:Y:S02]  /*31a0*/  SYNCS.PHASECHK.TRANS64.TRYWAIT P0, [UR6+0x8], R3 ;  /* 0x00000803ff0075a7 */ /* 0x000e640008001106 */
[----:B-1----:R-:W-:Y:S05]  /*31b0*/  @P0 BRA `(.L_x_66) ;  /* 0x0000000000080947 */ /* 0x002fea0003800000 */
[----:B------:R-:W1:Y:S02]  /*31c0*/  SYNCS.PHASECHK.TRANS64.TRYWAIT P0, [UR6+0x8], R3 ;  /* 0x00000803ff0075a7 */ /* 0x000e640008001106 */
[----:B-1----:R-:W-:Y:S05]  /*31d0*/  @!P0 BRA `(.L_x_67) ;  /* 0x0000003800e48947 */ /* 0x002fea0003800000 */
.L_x_66:
[----:B------:R-:W2:Y:S01]  /*31e0*/  LDS R5, [UR37+0x120] ;  /* 0x00012025ff057984 */ /* 0x000ea20008000800 */
[----:B-1----:R-:W-:Y:S02]  /*31f0*/  HFMA2 R2, -RZ, RZ, 0, 5.9604644775390625e-08 ;  /* 0x00000001ff027431 */ /* 0x002fe400000001ff */
[----:B------:R-:W-:Y:S01]  /*3200*/  IMAD.MOV.U32 R3, RZ, RZ, 0xffff ;  /* 0x0000ffffff037424 */ /* 0x000fe200078e00ff */
[----:B------:R-:W-:Y:S01]  /*3210*/  UPRMT UR7, UR4, 0x654, UR8 ;  /* 0x0000065404077896 */ /* 0x000fe20008000008 */
[----:B--2---:R-:W-:-:S03]  /*3220*/  IMAD.SHL.U32 R4, R5, 0x20, RZ ;  /* 0x0000002005047824 */ /* 0x004fc600078e00ff */
[-C--:B------:R-:W-:Y:S02]  /*3230*/  SHF.L.U32 R3, R3, R5.reuse, RZ ;  /* 0x0000000503037219 */ /* 0x080fe400000006ff */
[----:B------:R-:W-:Y:S01]  /*3240*/  SHF.L.U32 R5, R2, R5, RZ ;  /* 0x0000000502057219 */ /* 0x000fe200000006ff */
[----:B------:R2:W-:Y:S04]  /*3250*/  STS [UR37+0x120], R4 ;  /* 0x00012004ff007988 */ /* 0x0005e80008000825 */
[----:B------:R2:W-:Y:S04]  /*3260*/  ATOMS.OR RZ, [UR6+0x14], R3 ;  /* 0x00001403ffff798c */ /* 0x0005e8000b000006 */
[----:B------:R2:W-:Y:S01]  /*3270*/  ATOMS.OR RZ, [UR6+0x18], R5 ;  /* 0x00001805ffff798c */ /* 0x0005e2000b000006 */
[----:B------:R-:W-:Y:S03]  /*3280*/  SYNCS.ARRIVE.TRANS64.RED.A1T0 RZ, [UR7], RZ ;  /* 0x000000ffffff79a7 */ /* 0x000fe60008100407 */
[----:B------:R2:W-:Y:S01]  /*3290*/  ATOMS.XOR RZ, [UR6+0x10], R2 ;  /* 0x00001002ffff798c */ /* 0x0005e2000b800006 */
[----:B------:R-:W-:Y:S05]  /*32a0*/  BRA `(.L_x_64) ;  /* 0x0000000000107947 */ /* 0x000fea0003800000 */
.L_x_57:
[----:B------:R-:W-:-:S05]  /*32b0*/  MOV R2, 0xffffffff ;  /* 0xffffffff00027802 */ /* 0x000fca0000000f00 */
[----:B------:R1:W-:Y:S02]  /*32c0*/  STS [UR37+0x120], R2 ;  /* 0x00012002ff007988 */ /* 0x0003e40008000825 */
[----:B-1----:R-:W-:Y:S02]  /*32d0*/  MOV R2, 0x32f0 ;  /* 0x000032f000027802 */ /* 0x002fe40000000f00 */
[----:B-----5:R-:W-:Y:S05]  /*32e0*/  CALL.REL.NOINC `($__internal_1_$__cuda_sm10x_tcgen05_guardrail_trap_phase_invalid_during_alloc) ;  /* 0x0000003c00ec7944 */ /* 0x020fea0003c00000 */
.L_x_64:
[----:B------:R-:W-:Y:S05]  /*32f0*/  WARPSYNC.ALL ;  /* 0x0000000000007948 */ /* 0x000fea0003800000 */
[----:B------:R-:W3:Y:S01]  /*3300*/  S2UR UR8, SR_CgaCtaId ;  /* 0x00000000000879c3 */ /* 0x000ee20000008800 */
[----:B------:R-:W-:Y:S01]  /*3310*/  UMOV UR6, 0x400 ;  /* 0x0000040000067882 */ /* 0x000fe20000000000 */
[----:B------:R-:W-:-:S06]  /*3320*/  NOP ;  /* 0x0000000000007918 */ /* 0x000fcc0000000000 */
[----:B------:R-:W-:Y:S06]  /*3330*/  BAR.ARV 0x6, 0xa0 ;  /* 0x0182800000007b1d */ /* 0x000fec0000002000 */
[----:B------:R-:W-:Y:S01]  /*3340*/  LOP3.LUT R0, R0, 0xffff, RZ, 0xc0, !PT ;  /* 0x0000ffff00007812 */ /* 0x000fe200078ec0ff */
[----:B-1----:R-:W-:Y:S01]  /*3350*/  IMAD.MOV.U32 R9, RZ, RZ, 0x1 ;  /* 0x00000001ff097424 */ /* 0x002fe200078e00ff */
[----:B------:R-:W-:Y:S01]  /*3360*/  LOP3.LUT R8, R8, 0xffff, RZ, 0xc0, !PT ;  /* 0x0000ffff08087812 */ /* 0x000fe200078ec0ff */
[----:B------:R-:W-:Y:S01]  /*3370*/  UMOV UR22, URZ ;  /* 0x000000ff00167c82 */ /* 0x000fe20008000000 */
[----:B------:R-:W-:Y:S01]  /*3380*/  R2UR UR12, R0 ;  /* 0x00000000000c72ca */ /* 0x000fe200000e0000 */
[----:B------:R-:W-:Y:S01]  /*3390*/  UMOV UR21, URZ ;  /* 0x000000ff00157c82 */ /* 0x000fe20008000000 */
[----:B------:R-:W-:Y:S01]  /*33a0*/  R2UR UR13, R8 ;  /* 0x00000000080d72ca */ /* 0x000fe200000e0000 */
[----:B------:R-:W-:Y:S01]  /*33b0*/  IMAD.MOV.U32 R8, RZ, RZ, RZ ;  /* 0x000000ffff087224 */ /* 0x000fe200078e00ff */
[----:B------:R-:W-:-:S02]  /*33c0*/  UISETP.NE.AND UP2, UPT, UR5, URZ, UPT ;  /* 0x000000ff0500728c */ /* 0x000fc4000bf45270 */
[----:B---3--:R-:W-:Y:S01]  /*33d0*/  ULEA UR8, UR8, UR6, 0x18 ;  /* 0x0000000608087291 */ /* 0x008fe2000f8ec0ff */
[----:B------:R-:W1:Y:S03]  /*33e0*/  LDCU UR6, c[0x0][0x38c] ;  /* 0x00007180ff0677ac */ /* 0x000e660008000800 */
[----:B------:R-:W-:Y:S02]  /*33f0*/  UIADD3 UR14, UPT, UPT, UR8, 0x2400, URZ ;  /* 0x00002400080e7890 */ /* 0x000fe4000fffe0ff */
[----:B------:R-:W-:-:S03]  /*3400*/  UIADD3 UR15, UPT, UPT, UR8, 0x4c00, URZ ;  /* 0x00004c00080f7890 */ /* 0x000fc6000fffe0ff */
[----:B--2---:R-:W2:Y:S01]  /*3410*/  LDS R2, [UR8+0x120] ;  /* 0x00012008ff027984 */ /* 0x004ea20008000800 */
[----:B------:R-:W-:Y:S02]  /*3420*/  USHF.R.U32.HI UR14, URZ, 0x4, UR14 ;  /* 0x00000004ff0e7899 */ /* 0x000fe4000801160e */
[----:B------:R-:W-:Y:S02]  /*3430*/  USHF.R.U32.HI UR15, URZ, 0x4, UR15 ;  /* 0x00000004ff0f7899 */ /* 0x000fe4000801160f */
[----:B------:R-:W-:Y:S02]  /*3440*/  ULOP3.LUT UR14, UR14, 0x3fff, URZ, 0xc0, !UPT ;  /* 0x00003fff0e0e7892 */ /* 0x000fe4000f8ec0ff */
[----:B------:R-:W-:Y:S02]  /*3450*/  ULOP3.LUT UR15, UR15, 0x3fff, URZ, 0xc0, !UPT ;  /* 0x00003fff0f0f7892 */ /* 0x000fe4000f8ec0ff */
[----:B------:R-:W-:Y:S02]  /*3460*/  ULOP3.LUT UR14, UR14, 0x10000, URZ, 0xfc, !UPT ;  /* 0x000100000e0e7892 */ /* 0x000fe4000f8efcff */
[----:B-1----:R-:W-:-:S02]  /*3470*/  UIADD3 UR6, UPT, UPT, UR6, 0x1f, URZ ;  /* 0x0000001f06067890 */ /* 0x002fc4000fffe0ff */
[----:B------:R-:W-:Y:S02]  /*3480*/  ULOP3.LUT UR15, UR15, 0x10000, URZ, 0xfc, !UPT ;  /* 0x000100000f0f7892 */ /* 0x000fe4000f8efcff */
[----:B------:R-:W-:Y:S01]  /*3490*/  USHF.R.S32.HI UR7, URZ, 0x1f, UR6 ;  /* 0x0000001fff077899 */ /* 0x000fe20008011406 */
[----:B------:R-:W-:Y:S01]  /*34a0*/  UMOV UR20, URZ ;  /* 0x000000ff00147c82 */ /* 0x000fe20008000000 */
[----:B------:R-:W-:Y:S02]  /*34b0*/  UMOV UR26, 0x0 ;  /* 0x00000000001a7882 */ /* 0x000fe40000000000 */
[----:B------:R-:W-:Y:S01]  /*34c0*/  ULEA.HI UR7, UR7, UR6, URZ, 0x5 ;  /* 0x0000000607077291 */ /* 0x000fe2000f8f28ff */
[----:B------:R-:W-:-:S03]  /*34d0*/  UMOV UR27, 0x81004a0 ;  /* 0x081004a0001b7882 */ /* 0x000fc60000000000 */
[----:B------:R-:W-:-:S04]  /*34e0*/  USHF.R.S32.HI UR7, URZ, 0x5, UR7 ;  /* 0x00000005ff077899 */ /* 0x000fc80008011407 */
[----:B------:R-:W-:-:S04]  /*34f0*/  UISETP.LT.AND UP0, UPT, UR7, 0x1, UPT ;  /* 0x000000010700788c */ /* 0x000fc8000bf01270 */
[----:B------:R-:W-:Y:S01]  /*3500*/  USEL UR23, UR7, 0x1, !UP0 ;  /* 0x0000000107177887 */ /* 0x000fe2000c000000 */
[----:B--2---:R-:W-:Y:S02]  /*3510*/  R2UR UR24, R2 ;  /* 0x00000000021872ca */ /* 0x004fe400000e0000 */
[----:B------:R-:W-:-:S13]  /*3520*/  CS2R R2, SRZ ;  /* 0x0000000000027805 */ /* 0x000fda000001ff00 */
.L_x_75:
[C---:B------:R-:W-:Y:S02]  /*3530*/  LEA R0, R8.reuse, UR8, 0x3 ;  /* 0x0000000808007c11 */ /* 0x040fe4000f8e18ff */
[----:B------:R-:W-:Y:S02]  /*3540*/  SHF.L.U32 R5, R3, 0x1f, RZ ;  /* 0x0000001f03057819 */ /* 0x000fe400000006ff */
[----:B------:R-:W-:Y:S02]  /*3550*/  LEA R4, R8, UR8, 0x4 ;  /* 0x0000000808047c11 */ /* 0x000fe4000f8e20ff */
[----:B------:R-:W1:Y:S02]  /*3560*/  SYNCS.PHASECHK.TRANS64.TRYWAIT P0, [R0+URZ+0x70], R5 ;  /* 0x00007005000075a7 */ /* 0x000e6400080011ff */
[----:B-1-34-:R-:W-:Y:S05]  /*3570*/  @!P0 BRA `(.L_x_68) ;  /* 0x0000003800148947 */ /* 0x01afea0003800000 */
.L_x_134:
[----:B-1----:R-:W1:Y:S01]  /*3580*/  LDS.128 R4, [R4+0x100] ;  /* 0x0001000004047984 */ /* 0x002e620000000c00 */
[----:B------:R-:W-:Y:S02]  /*3590*/  VIADD R0, R0, 0x80 ;  /* 0x0000008000007836 */ /* 0x000fe40000000000 */
[----:B------:R-:W-:Y:S01]  /*35a0*/  VIADD R8, R8, 0x1 ;  /* 0x0000000108087836 */ /* 0x000fe20000000000 */
[----:B------:R-:W-:Y:S01]  /*35b0*/  @!PT LDS RZ, [RZ] ;  /* 0x00000000fffff984 */ /* 0x000fe20000000800 */
[----:B------:R-:W-:Y:S01]  /*35c0*/  @!PT LDS RZ, [RZ] ;  /* 0x00000000fffff984 */ /* 0x000fe20000000800 */
[----:B------:R-:W-:Y:S01]  /*35d0*/  @!PT LDS RZ, [RZ] ;  /* 0x00000000fffff984 */ /* 0x000fe20000000800 */
[----:B------:R-:W-:Y:S01]  /*35e0*/  @!PT LDS RZ, [RZ] ;  /* 0x00000000fffff984 */ /* 0x000fe20000000800 */
[----:B------:R2:W-:Y:S06]  /*35f0*/  MEMBAR.ALL.CTA ;  /* 0x0000000000007992 */ /* 0x0005ec0000008000 */
[----:B--2---:R-:W2:Y:S01]  /*3600*/  FENCE.VIEW.ASYNC.S ;  /* 0x00000000000073c6 */ /* 0x004ea20000000000 */
[----:B------:R-:W-:-:S04]  /*3610*/  PRMT R0, RZ, 0x654, R0 ;  /* 0x00000654ff007816 */ /* 0x000fc80000000000 */
[----:B--2---:R2:W-:Y:S01]  /*3620*/  SYNCS.ARRIVE.TRANS64.RED.A1T0 RZ, [R0+URZ], RZ ;  /* 0x000000ff00ff79a7 */ /* 0x0045e200081004ff */
[----:B-1----:R-:W-:Y:S01]  /*3630*/  LOP3.LUT P1, RZ, R6, 0x1, RZ, 0xc0, !PT ;  /* 0x0000000106ff7812 */ /* 0x002fe2000782c0ff */
[----:B--2---:R-:W-:-:S12]  /*3640*/  BRA.U UP2, `(.L_x_69) ;  /* 0x0000000102cc7547 */ /* 0x004fd8000b800000 */
[----:B------:R-:W1:Y:S01]  /*3650*/  LDCU UR6, c[0x0][0x38c] ;  /* 0x00007180ff0677ac */ /* 0x000e620008000800 */
[----:B------:R-:W-:Y:S02]  /*3660*/  PLOP3.LUT P2, PT, PT, PT, PT, 0x80, 0x8 ;  /* 0x000000000008781c */ /* 0x000fe40003f4f070 */
[----:B------:R-:W-:Y:S01]  /*3670*/  SHF.L.U32 R5, R9, 0x1f, RZ ;  /* 0x0000001f09057819 */ /* 0x000fe200000006ff */
[----:B------:R-:W-:Y:S02]  /*3680*/  ULEA UR11, UR22, UR8, 0x3 ;  /* 0x00000008160b7291 */ /* 0x000fe4000f8e18ff */
[----:B-1----:R-:W-:-:S06]  /*3690*/  UISETP.GE.AND UP0, UPT, UR6, 0x1, UPT ;  /* 0x000000010600788c */ /* 0x002fcc000bf06270 */
[----:B------:R-:W-:-:S05]  /*36a0*/  PLOP3.LUT P0, PT, PT, PT, UP0, 0x80, 0x8 ;  /* 0x000000000008781c */ /* 0x000fca0003f0f008 */
[----:B------:R-:W-:-:S08]  /*36b0*/  @UP0 ULEA UR6, UR21, UR8, 0x3 ;  /* 0x0000000815060291 */ /* 0x000fd0000f8e18ff */
[----:B------:R-:W-:-:S04]  /*36c0*/  @P0 SHF.L.U32 R0, R2, 0x1f, RZ ;  /* 0x0000001f02000819 */ /* 0x000fc800000006ff */
[----:B------:R1:W2:Y:S01]  /*36d0*/  @P0 SYNCS.PHASECHK.TRANS64.TRYWAIT P2, [UR6], R0 ;  /* 0x00000000ff0005a7 */ /* 0x0002a20008041106 */
[----:B------:R-:W3:Y:S02]  /*36e0*/  SYNCS.PHASECHK.TRANS64.TRYWAIT P0, [UR11+0xb0], R5 ;  /* 0x0000b005ff0075a7 */ /* 0x000ee4000800110b */
[----:B-123--:R-:W-:Y:S05]  /*36f0*/  @!P0 BRA `(.L_x_70) ;  /* 0x0000003400c88947 */ /* 0x00efea0003800000 */
.L_x_136:
[----:B------:R-:W-:Y:S01]  /*3700*/  UMOV UR19, UR20 ;  /* 0x0000001400137c82 */ /* 0x000fe20008000000 */
[----:B------:R-:W-:Y:S05]  /*3710*/  BRA.U !UP0, `(.L_x_71) ;  /* 0x0000000108887547 */ /* 0x000fea000b800000 */
[----:B------:R-:W-:Y:S02]  /*3720*/  UIADD3 UR19, UPT, UPT, UR23, UR20, URZ ;  /* 0x0000001417137290 */ /* 0x000fe4000fffe0ff */
[----:B------:R-:W-:Y:S02]  /*3730*/  ULEA UR10, UR22, UR24, 0x5 ;  /* 0x00000018160a7291 */ /* 0x000fe4000f8e28ff */
[----:B------:R-:W-:Y:S01]  /*3740*/  UPLOP3.LUT UP3, UPT, UPT, UPT, UPT, 0x40, 0x4 ;  /* 0x000000000004789c */ /* 0x000fe20003f6e870 */
[----:B------:R-:W-:Y:S01]  /*3750*/  UMOV UR18, UR7 ;  /* 0x0000000700127c82 */ /* 0x000fe20008000000 */
[----:B------:R-:W-:-:S09]  /*3760*/  UMOV UR17, UR21 ;  /* 0x0000001500117c82 */ /* 0x000fd20008000000 */
.L_x_74:
[----:B--2---:R-:W-:Y:S01]  /*3770*/  ULEA UR9, UR17, UR8, 0x3 ;  /* 0x0000000811097291 */ /* 0x004fe2000f8e18ff */
[----:B---3--:R-:W-:Y:S11]  /*3780*/  @P2 BRA `(.L_x_72) ;  /* 0x00000000000c2947 */ /* 0x008ff60003800000 */
[----:B-1----:R-:W-:Y:S04]  /*3790*/  SHF.L.U32 R5, R2, 0x1f, RZ ;  /* 0x0000001f02057819 */ /* 0x002fe800000006ff */
[----:B------:R-:W1:Y:S02]  /*37a0*/  SYNCS.PHASECHK.TRANS64.TRYWAIT P0, [UR9], R5 ;  /* 0x00000005ff0075a7 */ /* 0x000e640008001109 */
[----:B-1----:R-:W-:Y:S05]  /*37b0*/  @!P0 BRA `(.L_x_73) ;  /* 0x0000003400b08947 */ /* 0x002fea0003800000 */
.L_x_72:
[----:B------:R-:W-:Y:S01]  /*37c0*/  UISETP.NE.AND UP0, UPT, UR18, 0x1, UPT ;  /* 0x000000011200788c */ /* 0x000fe2000bf05270 */
[----:B------:R-:W-:Y:S01]  /*37d0*/  PLOP3.LUT P2, PT, PT, PT, PT, 0x80, 0x8 ;  /* 0x000000000008781c */ /* 0x000fe20003f4f070 */
[----:B------:R-:W-:Y:S02]  /*37e0*/  UIADD3 UR21, UPT, UPT, UR17, 0x1, URZ ;  /* 0x0000000111157890 */ /* 0x000fe4000fffe0ff */
[----:B------:R-:W-:Y:S02]  /*37f0*/  ULEA UR28, UR17, UR15, 0x6 ;  /* 0x0000000f111c7291 */ /* 0x000fe4000f8e30ff */
[----:B------:R-:W-:Y:S01]  /*3800*/  UISETP.NE.AND UP1, UPT, UR21, 0x5, UPT ;  /* 0x000000051500788c */ /* 0x000fe2000bf25270 */
[----:B------:R-:W-:Y:S01]  /*3810*/  PLOP3.LUT P0, PT, PT, PT, UP0, 0x80, 0x8 ;  /* 0x000000000008781c */ /* 0x000fe20003f0f008 */
[----:B------:R-:W-:Y:S02]  /*3820*/  ULEA UR30, UR17, UR14, 0x7 ;  /* 0x0000000e111e7291 */ /* 0x000fe4000f8e38ff */
[----:B------:R-:W-:Y:S02]  /*3830*/  USEL UR16, URZ, 0x1, UP1 ;  /* 0x00000001ff107887 */ /* 0x000fe40008800000 */
[----:B------:R-:W-:Y:S02]  /*3840*/  USEL UR21, UR21, URZ, UP1 ;  /* 0x000000ff15157287 */ /* 0x000fe40008800000 */
[----:B------:R-:W-:Y:S02]  /*3850*/  UIADD3 UR9, UPT, UPT, UR9, 0x28, URZ ;  /* 0x0000002809097890 */ /* 0x000fe4000fffe0ff */
[----:B------:R-:W-:Y:S01]  /*3860*/  @UP0 ULEA UR6, UR21, UR8, 0x3 ;  /* 0x0000000815060291 */ /* 0x000fe2000f8e18ff */
[----:B------:R-:W-:Y:S01]  /*3870*/  LOP3.LUT R2, R2, UR16, RZ, 0x3c, !PT ;  /* 0x0000001002027c12 */ /* 0x000fe2000f8e3cff */
[----:B------:R-:W-:Y:S01]  /*3880*/  UMOV UR29, 0xc0004010 ;  /* 0xc0004010001d7882 */ /* 0x000fe20000000000 */
[----:B------:R-:W-:Y:S01]  /*3890*/  UMOV UR31, 0xc0004010 ;  /* 0xc0004010001f7882 */ /* 0x000fe20000000000 */
[----:B------:R-:W-:Y:S01]  /*38a0*/  UIADD3 UR20, UPT, UPT, UR20, 0x1, URZ ;  /* 0x0000000114147890 */ /* 0x000fe2000fffe0ff */
[----:B-1----:R-:W-:Y:S01]  /*38b0*/  @P0 SHF.L.U32 R0, R2, 0x1f, RZ ;  /* 0x0000001f02000819 */ /* 0x002fe200000006ff */
[----:B------:R-:W-:Y:S02]  /*38c0*/  UIADD3 UR18, UPT, UPT, UR18, -0x1, URZ ;  /* 0xffffffff12127890 */ /* 0x000fe4000fffe0ff */
[----:B------:R-:W-:Y:S01]  /*38d0*/  UISETP.NE.AND UP0, UPT, UR20, UR19, UPT ;  /* 0x000000131400728c */ /* 0x000fe2000bf05270 */
[----:B------:R2:W3:Y:S01]  /*38e0*/  @P0 SYNCS.PHASECHK.TRANS64.TRYWAIT P2, [UR6], R0 ;  /* 0x00000000ff0005a7 */ /* 0x0004e20008041106 */
[----:B------:R2:W-:Y:S01]  /*38f0*/  UTCIMMA.2CTA gdesc[UR30], gdesc[UR28], tmem[UR10], tmem[UR26], idesc[UR27], UP3 ;  /* 0x00ff1a1c1e0075ea */ /* 0x0005e20009a0010a */
[----:B------:R-:W-:Y:S01]  /*3900*/  UPLOP3.LUT UP3, UPT, UPT, UPT, UPT, 0x80, 0x8 ;  /* 0x000000000008789c */ /* 0x000fe20003f6f070 */
[----:B------:R2:W-:Y:S01]  /*3910*/  UTCBAR.2CTA.MULTICAST [UR9], URZ, UR13 ;  /* 0x000000ff090073e9 */ /* 0x0005e2000820080d */
[----:B------:R-:W-:Y:S04]  /*3920*/  UMOV UR17, UR21 ;  /* 0x0000001500117c82 */ /* 0x000fe80008000000 */
[----:B------:R-:W-:Y:S05]  /*3930*/  BRA.U UP0, `(.L_x_74) ;  /* 0xfffffffd008c7547 */ /* 0x000fea000b83ffff */
.L_x_71:
[----:B------:R-:W-:Y:S01]  /*3940*/  UIADD3 UR11, UPT, UPT, UR11, 0x90, URZ ;  /* 0x000000900b0b7890 */ /* 0x000fe2000fffe0ff */
[----:B------:R-:W-:-:S08]  /*3950*/  UMOV UR20, UR19 ;  /* 0x0000001300147c82 */ /* 0x000fd00008000000 */
[----:B------:R4:W-:Y:S01]  /*3960*/  UTCBAR.2CTA.MULTICAST [UR11], URZ, UR12 ;  /* 0x000000ff0b0073e9 */ /* 0x0009e2000820080c */
[----:B------:R-:W-:Y:S02]  /*3970*/  NOP ;  /* 0x0000000000007918 */ /* 0x000fe40000000000 */
.L_x_69:
[----:B------:R-:W-:Y:S01]  /*3980*/  UIADD3 UR22, UPT, UPT, UR22, 0x1, URZ ;  /* 0x0000000116167890 */ /* 0x000fe2000fffe0ff */
[----:B------:R-:W-:-:S03]  /*3990*/  ISETP.NE.AND P0, PT, R8, 0x2, PT ;  /* 0x000000020800780c */ /* 0x000fc60003f05270 */
[----:B------:R-:W-:Y:S01]  /*39a0*/  UISETP.NE.AND UP0, UPT, UR22, 0x4, UPT ;  /* 0x000000041600788c */ /* 0x000fe2000bf05270 */
[----:B-12---:R-:W-:Y:S02]  /*39b0*/  SEL R0, RZ, 0x1, P0 ;  /* 0x00000001ff007807 */ /* 0x006fe40000000000 */
[----:B------:R-:W-:Y:S01]  /*39c0*/  SEL R8, R8, RZ, P0 ;  /* 0x000000ff08087207 */ /* 0x000fe20000000000 */
[----:B------:R-:W-:Y:S01]  /*39d0*/  USEL UR6, URZ, 0x1, UP0 ;  /* 0x00000001ff067887 */ /* 0x000fe20008000000 */
[----:B------:R-:W-:Y:S01]  /*39e0*/  LOP3.LUT R3, R3, R0, RZ, 0x3c, !PT ;  /* 0x0000000003037212 */ /* 0x000fe200078e3cff */
[----:B------:R-:W-:-:S04]  /*39f0*/  USEL UR22, UR22, URZ, UP0 ;  /* 0x000000ff16167287 */ /* 0x000fc80008000000 */
[----:B------:R-:W-:Y:S01]  /*3a00*/  LOP3.LUT R9, R9, UR6, RZ, 0x3c, !PT ;  /* 0x0000000609097c12 */ /* 0x000fe2000f8e3cff */
[----:B------:R-:W-:Y:S07]  /*3a10*/  @P1 BRA `(.L_x_75) ;  /* 0xfffffff800c41947 */ /* 0x000fee000383ffff */
[----:B------:R-:W1:Y:S01]  /*3a20*/  S2UR UR6, SR_CgaCtaId ;  /* 0x00000000000679c3 */ /* 0x000e620000008800 */
[----:B------:R-:W-:Y:S01]  /*3a30*/  ELECT P0, URZ, PT ;  /* 0x0000000000ff782f */ /* 0x000fe20003800000 */
[----:B------:R-:W-:Y:S01]  /*3a40*/  HFMA2 R0, -RZ, RZ, 0, 5.9604644775390625e-08 ;  /* 0x00000001ff007431 */ /* 0x000fe200000001ff */
[----:B------:R-:W-:-:S05]  /*3a50*/  UMOV UR7, 0x40 ;  /* 0x0000004000077882 */ /* 0x000fca0000000000 */
[----:B------:R-:W-:Y:S01]  /*3a60*/  UVIRTCOUNT.DEALLOC.SMPOOL 0x80 ;  /* 0x000000800000784c */ /* 0x000fe20000000000 */
[----:B------:R-:W-:Y:S02]  /*3a70*/  UISETP.NE.AND UP0, UPT, UR5, URZ, UPT ;  /* 0x000000ff0500728c */ /* 0x000fe4000bf05270 */
[----:B-1----:R-:W-:-:S09]  /*3a80*/  ULEA UR6, UR6, UR7, 0x18 ;  /* 0x0000000706067291 */ /* 0x002fd2000f8ec0ff */
[----:B------:R1:W-:Y:S01]  /*3a90*/  @P0 STS.U8 [UR6+0x1c], R0 ;  /* 0x00001c00ff000988 */ /* 0x0003e20008000006 */
[----:B------:R-:W-:Y:S05]  /*3aa0*/  BRA.U UP0, `(.L_x_76) ;  /* 0x0000000100a07547 */ /* 0x000fea000b800000 */
[----:B------:R-:W-:Y:S01]  /*3ab0*/  UIADD3 UR5, UPT, UPT, UR8, 0xb0, URZ ;  /* 0x000000b008057890 */ /* 0x000fe2000fffe0ff */
[----:B------:R-:W-:-:S03]  /*3ac0*/  SHF.L.U32 R3, R9, 0x1f, RZ ;  /* 0x0000001f09037819 */ /* 0x000fc600000006ff */
[----:B------:R-:W-:-:S09]  /*3ad0*/  ULEA UR7, UR22, UR5, 0x3 ;  /* 0x0000000516077291 */ /* 0x000fd2000f8e18ff */
[----:B------:R-:W2:Y:S02]  /*3ae0*/  SYNCS.PHASECHK.TRANS64.TRYWAIT P0, [UR7], R3 ;  /* 0x00000003ff0075a7 */ /* 0x000ea40008001107 */
[----:B--2---:R-:W-:Y:S05]  /*3af0*/  @!P0 BRA `(.L_x_77) ;  /* 0x0000003000f88947 */ /* 0x004fea0003800000 */
.L_x_139:
        /* <DEDUP_REMOVED lines=9> */
.L_x_141:
        /* <DEDUP_REMOVED lines=9> */
.L_x_143:
[----:B------:R-:W-:-:S04]  /*3c20*/  UIADD3 UR9, UPT, UPT, UR9, 0x1, URZ ;  /* 0x0000000109097890 */ /* 0x000fc8000fffe0ff */
[----:B------:R-:W-:-:S04]  /*3c30*/  UISETP.NE.AND UP1, UPT, UR9, 0x4, UPT ;  /* 0x000000040900788c */ /* 0x000fc8000bf25270 */
[----:B------:R-:W-:Y:S02]  /*3c40*/  USEL UR7, URZ, 0x1, UP1 ;  /* 0x00000001ff077887 */ /* 0x000fe40008800000 */
[----:B------:R-:W-:-:S04]  /*3c50*/  USEL UR9, UR9, URZ, UP1 ;  /* 0x000000ff09097287 */ /* 0x000fc80008800000 */
[----:B------:R-:W-:Y:S01]  /*3c60*/  ULEA UR9, UR9, UR5, 0x3 ;  /* 0x0000000509097291 */ /* 0x000fe2000f8e18ff */
[----:B-1----:R-:W-:-:S04]  /*3c70*/  LOP3.LUT R3, R2, UR7, RZ, 0x3c, !PT ;  /* 0x0000000702037c12 */ /* 0x002fc8000f8e3cff */
[----:B------:R-:W-:Y:S01]  /*3c80*/  SHF.L.U32 R3, R3, 0x1f, RZ ;  /* 0x0000001f03037819 */ /* 0x000fe200000006ff */
[----:B------:R-:W-:-:S04]  /*3c90*/  IMAD.U32 R0, RZ, RZ, UR9 ;  /* 0x00000009ff007e24 */ /* 0x000fc8000f8e00ff */
[----:B------:R1:W2:Y:S03]  /*3ca0*/  SYNCS.PHASECHK.TRANS64.TRYWAIT P0, [R0+URZ], R3 ;  /* 0x00000003000075a7 */ /* 0x0002a600080011ff */
[----:B--2---:R-:W-:Y:S05]  /*3cb0*/  @!P0 NANOSLEEP.SYNCS 0x989680 ;  /* 0x009896800000895d */ /* 0x004fea0003900000 */
[----:B------:R-:W2:Y:S02]  /*3cc0*/  @!P0 SYNCS.PHASECHK.TRANS64 P0, [R0+URZ], R3 ;  /* 0x00000003000085a7 */ /* 0x000ea400080010ff */
[----:B--2---:R-:W-:Y:S05]  /*3cd0*/  @P0 BRA `(.L_x_80) ;  /* 0x0000000000200947 */ /* 0x004fea0003800000 */
.L_x_81:
[----:B--2---:R2:W1:Y:S02]  /*3ce0*/  SYNCS.PHASECHK.TRANS64.TRYWAIT P0, [R0+URZ], R3 ;  /* 0x00000003000075a7 */ /* 0x00446400080011ff */
[----:B-1----:R-:W-:Y:S05]  /*3cf0*/  @!P0 NANOSLEEP.SYNCS 0x989680 ;  /* 0x009896800000895d */ /* 0x002fea0003900000 */
[----:B------:R-:W1:Y:S02]  /*3d00*/  @!P0 SYNCS.PHASECHK.TRANS64 P0, [R0+URZ], R3 ;  /* 0x00000003000085a7 */ /* 0x000e6400080010ff */
[----:B-1----:R-:W-:Y:S05]  /*3d10*/  @!P0 BRA `(.L_x_81) ;  /* 0xfffffffc00f08947 */ /* 0x002fea000383ffff */
[----:B------:R-:W-:Y:S05]  /*3d20*/  BRA `(.L_x_80) ;  /* 0x00000000000c7947 */ /* 0x000fea0003800000 */
.L_x_76:
[----:B------:R-:W-:-:S04]  /*3d30*/  UIADD3 UR5, UPT, UPT, UR8, 0xf0, URZ ;  /* 0x000000f008057890 */ /* 0x000fc8000fffe0ff */
[----:B------:R-:W-:-:S09]  /*3d40*/  UPRMT UR5, UR4, 0x654, UR5 ;  /* 0x0000065404057896 */ /* 0x000fd20008000005 */
[----:B------:R-:W-:Y:S03]  /*3d50*/  SYNCS.ARRIVE.TRANS64.RED.A1T0 RZ, [UR5], RZ ;  /* 0x000000ffffff79a7 */ /* 0x000fe60008100405 */
.L_x_80:
[----:B-12---:R-:W-:Y:S01]  /*3d60*/  SHF.L.U32 R3, RZ, 0x1f, RZ ;  /* 0x0000001fff037819 */ /* 0x006fe200000006ff */
[----:B------:R-:W-:Y:S01]  /*3d70*/  UIADD3 UR5, UPT, UPT, UR8, 0xf0, URZ ;  /* 0x000000f008057890 */ /* 0x000fe2000fffe0ff */
[----:B------:R-:W-:Y:S02]  /*3d80*/  PLOP3.LUT P0, PT, PT, PT, UP0, 0x80, 0x8 ;  /* 0x000000000008781c */ /* 0x000fe40003f0f008 */
[----:B------:R-:W1:Y:S02]  /*3d90*/  SYNCS.PHASECHK.TRANS64.TRYWAIT P1, [UR8+0xf0], R3 ;  /* 0x0000f003ff0075a7 */ /* 0x000e640008021108 */
[----:B-1----:R-:W-:Y:S09]  /*3da0*/  @!P1 BRA `(.L_x_82) ;  /* 0x0000003000949947 */ /* 0x002ff20003800000 */
.L_x_145:
[----:B------:R-:W-:Y:S01]  /*3db0*/  @!UP0 UPRMT UR5, UR4, 0x654, UR5 ;  /* 0x0000065404058896 */ /* 0x000fe20008000005 */
[----:B------:R-:W-:Y:S02]  /*3dc0*/  UMOV UR8, 0xffff ;  /* 0x0000ffff00087882 */ /* 0x000fe40000000000 */
[----:B------:R-:W-:-:S06]  /*3dd0*/  UMOV UR4, 0x1 ;  /* 0x0000000100047882 */ /* 0x000fcc0000000000 */
[----:B------:R-:W-:Y:S01]  /*3de0*/  @!P0 SYNCS.ARRIVE.TRANS64.RED.A1T0 RZ, [UR5], RZ ;  /* 0x000000ffffff89a7 */ /* 0x000fe20008100405 */
[----:B------:R-:W-:Y:S01]  /*3df0*/  NOP ;  /* 0x0000000000007918 */ /* 0x000fe20000000000 */
[----:B-1----:R-:W1:Y:S01]  /*3e00*/  LDS R0, [UR6+0x14] ;  /* 0x00001406ff007984 */ /* 0x002e620008000800 */
[----:B------:R-:W-:-:S04]  /*3e10*/  ULOP3.LUT UR5, UR24, 0xffff, URZ, 0xc0, !UPT ;  /* 0x0000ffff18057892 */ /* 0x000fc8000f8ec0ff */
[----:B------:R-:W-:-:S04]  /*3e20*/  USHF.R.U32.HI UR5, URZ, 0x5, UR5 ;  /* 0x00000005ff057899 */ /* 0x000fc80008011605 */
[----:B------:R-:W-:Y:S02]  /*3e30*/  USHF.L.U32 UR8, UR8, UR5, URZ ;  /* 0x0000000508087299 */ /* 0x000fe400080006ff */
[----:B------:R-:W-:-:S04]  /*3e40*/  USHF.L.U32 UR4, UR4, UR5, URZ ;  /* 0x0000000504047299 */ /* 0x000fc800080006ff */
[----:B-1----:R-:W-:-:S04]  /*3e50*/  LOP3.LUT R0, R0, UR8, RZ, 0xc0, !PT ;  /* 0x0000000800007c12 */ /* 0x002fc8000f8ec0ff */
[----:B------:R-:W-:-:S13]  /*3e60*/  ISETP.NE.AND P0, PT, R0, UR8, PT ;  /* 0x0000000800007c0c */ /* 0x000fda000bf05270 */
[----:B------:R-:W-:Y:S05]  /*3e70*/  @P0 BRA `(.L_x_83) ;  /* 0x0000000000580947 */ /* 0x000fea0003800000 */
[----:B------:R-:W1:Y:S02]  /*3e80*/  LDS R0, [UR6+0x18] ;  /* 0x00001806ff007984 */ /* 0x000e640008000800 */
[----:B-1----:R-:W-:-:S04]  /*3e90*/  LOP3.LUT R0, R0, UR4, RZ, 0xc0, !PT ;  /* 0x0000000400007c12 */ /* 0x002fc8000f8ec0ff */
[----:B------:R-:W-:-:S13]  /*3ea0*/  ISETP.NE.AND P0, PT, R0, UR4, PT ;  /* 0x0000000400007c0c */ /* 0x000fda000bf05270 */
[----:B------:R-:W-:Y:S05]  /*3eb0*/  @P0 BRA `(.L_x_84) ;  /* 0x00000000003c0947 */ /* 0x000fea0003800000 */
[----:B------:R-:W1:Y:S01]  /*3ec0*/  S2R R2, SR_LANEID ;  /* 0x0000000000027919 */ /* 0x000e620000000000 */
[----:B------:R-:W-:Y:S01]  /*3ed0*/  ULOP3.LUT UR8, URZ, UR8, URZ, 0x33, !UPT ;  /* 0x00000008ff087292 */ /* 0x000fe2000f8e33ff */
[----:B------:R-:W-:Y:S01]  /*3ee0*/  LOP3.LUT R4, RZ, UR4, RZ, 0x33, !PT ;  /* 0x00000004ff047c12 */ /* 0x000fe2000f8e33ff */
[----:B------:R-:W-:Y:S02]  /*3ef0*/  VOTEU.ANY UR7, UPT, PT ;  /* 0x0000000000077886 */ /* 0x000fe400038e0100 */
[----:B------:R-:W-:Y:S01]  /*3f00*/  UFLO.U32 UR7, UR7 ;  /* 0x00000007000772bd */ /* 0x000fe200080e0000 */
[----:B------:R-:W2:Y:S01]  /*3f10*/  REDUX UR4, R4 ;  /* 0x00000000040473c4 */ /* 0x000ea20000000000 */
[----:B------:R-:W-:-:S06]  /*3f20*/  IMAD.U32 R0, RZ, RZ, UR8 ;  /* 0x00000008ff007e24 */ /* 0x000fcc000f8e00ff */
[----:B------:R1:W-:Y:S01]  /*3f30*/  UTCATOMSWS.AND URZ, UR8 ;  /* 0x0000000800ff79e3 */ /* 0x0003e20008000000 */
[----:B------:R-:W3:Y:S01]  /*3f40*/  REDUX UR5, R0 ;  /* 0x00000000000573c4 */ /* 0x000ee20000000000 */
[----:B-1----:R-:W-:Y:S01]  /*3f50*/  ISETP.EQ.U32.AND P0, PT, R2, UR7, PT ;  /* 0x0000000702007c0c */ /* 0x002fe2000bf02070 */
[----:B--2---:R-:W-:Y:S01]  /*3f60*/  IMAD.U32 R2, RZ, RZ, UR4 ;  /* 0x00000004ff027e24 */ /* 0x004fe2000f8e00ff */
[----:B---3--:R-:W-:-:S11]  /*3f70*/  MOV R3, UR5 ;  /* 0x0000000500037c02 */ /* 0x008fd60008000f00 */
[----:B------:R1:W-:Y:S04]  /*3f80*/  @P0 ATOMS.AND RZ, [UR6+0x14], R3 ;  /* 0x00001403ffff098c */ /* 0x0003e8000a800006 */
[----:B------:R1:W-:Y:S01]  /*3f90*/  @P0 ATOMS.AND RZ, [UR6+0x18], R2 ;  /* 0x00001802ffff098c */ /* 0x0003e2000a800006 */
[----:B------:R-:W-:Y:S05]  /*3fa0*/  BRA `(.L_x_85) ;  /* 0x0000000000147947 */ /* 0x000fea0003800000 */
.L_x_84:
[----:B------:R-:W-:Y:S02]  /*3fb0*/  MOV R2, 0x3fd0 ;  /* 0x00003fd000027802 */ /* 0x000fe40000000f00 */
[----:B---345:R-:W-:Y:S05]  /*3fc0*/  CALL.REL.NOINC `($__internal_0_$__cuda_sm10x_tcgen05_guardrail_trap_col_being_dealloced_not_returned_by_alloc) ;  /* 0x0000003000a87944 */ /* 0x038fea0003c00000 */
[----:B------:R-:W-:Y:S05]  /*3fd0*/  BRA `(.L_x_85) ;  /* 0x0000000000087947 */ /* 0x000fea0003800000 */
.L_x_83:
[----:B------:R-:W-:Y:S02]  /*3fe0*/  MOV R2, 0x4000 ;  /* 0x0000400000027802 */ /* 0x000fe40000000f00 */
[----:B---345:R-:W-:Y:S05]  /*3ff0*/  CALL.REL.NOINC `($__internal_2_$__cuda_sm10x_tcgen05_guardrail_trap_unallocated_columns_being_dealloced) ;  /* 0x0000003000b47944 */ /* 0x038fea0003c00000 */
.L_x_85:
[----:B------:R-:W-:Y:S01]  /*4000*/  NOP ;  /* 0x0000000000007918 */ /* 0x000fe20000000000 */
[----:B----4-:R-:W-:Y:S05]  /*4010*/  EXIT ;  /* 0x000000000000794d */ /* 0x010fea0003800000 */
.L_x_56:
[----:B------:R-:W-:-:S09]  /*4020*/  UISETP.NE.OR UP5, UPT, UR10, 0x3, !UP5 ;  /* 0x000000030a00788c */ /* 0x000fd2000efa5670 */
[----:B------:R-:W-:Y:S05]  /*4030*/  BRA.U UP5, `(.L_x_86) ;  /* 0x0000000905c87547 */ /* 0x000fea000b800000 */
[----:B------:R-:W1:Y:S01]  /*4040*/  LDC R0, c[0x0][0xb30] ;  /* 0x0002cc00ff007b82 */ /* 0x000e620000000800 */
[----:B------:R-:W2:Y:S01]  /*4050*/  LDCU.64 UR8, c[0x0][0x888] ;  /* 0x00011100ff0877ac */ /* 0x000ea20008000a00 */
[----:B------:R-:W-:Y:S01]  /*4060*/  IMAD.MOV.U32 R30, RZ, RZ, 0x1 ;  /* 0x00000001ff1e7424 */ /* 0x000fe200078e00ff */
[----:B------:R-:W-:Y:S01]  /*4070*/  CS2R R28, SRZ ;  /* 0x00000000001c7805 */ /* 0x000fe2000001ff00 */
[----:B------:R-:W-:Y:S01]  /*4080*/  IMAD.MOV.U32 R25, RZ, RZ, 0x1000 ;  /* 0x00001000ff197424 */ /* 0x000fe200078e00ff */
[----:B------:R-:W3:Y:S03]  /*4090*/  LDCU.64 UR4, c[0x0][0x890] ;  /* 0x00011200ff0477ac */ /* 0x000ee60008000a00 */
[----:B------:R-:W4:Y:S01]  /*40a0*/  LDC R19, c[0x0][0x370] ;  /* 0x0000dc00ff137b82 */ /* 0x000f220000000800 */
[----:B------:R-:W-:Y:S01]  /*40b0*/  UMOV UR6, 0x400 ;  /* 0x0000040000067882 */ /* 0x000fe20000000000 */
[----:B------:R-:W-:-:S02]  /*40c0*/  UPLOP3.LUT UP1, UPT, UPT, UPT, UPT, 0x40, 0x4 ;  /* 0x000000000004789c */ /* 0x000fc40003f2e870 */
[----:B------:R-:W-:-:S04]  /*40d0*/  ULEA UR6, UR37, UR6, 0x18 ;  /* 0x0000000625067291 */ /* 0x000fc8000f8ec0ff */
[----:B------:R-:W4:Y:S01]  /*40e0*/  LDC R2, c[0x0][0xb0c] ;  /* 0x0002c300ff027b82 */ /* 0x000f220000000800 */
[----:B--2---:R-:W-:Y:S02]  /*40f0*/  UISETP.NE.U32.AND UP2, UPT, UR8, URZ, UPT ;  /* 0x000000ff0800728c */ /* 0x004fe4000bf45070 */
[----:B------:R-:W-:Y:S02]  /*4100*/  UIADD3 UR8, UPT, UPT, UR6, 0x50, URZ ;  /* 0x0000005006087890 */ /* 0x000fe4000fffe0ff */
[----:B---3--:R-:W-:-:S03]  /*4110*/  UISETP.NE.U32.AND UP3, UPT, UR4, URZ, UPT ;  /* 0x000000ff0400728c */ /* 0x008fc6000bf65070 */
[----:B------:R-:W2:Y:S01]  /*4120*/  LDC R18, c[0x0][0xb20] ;  /* 0x0002c800ff127b82 */ /* 0x000ea20000000800 */
[----:B-1----:R-:W-:Y:S01]  /*4130*/  ISETP.NE.AND P1, PT, R0, 0x1, PT ;  /* 0x000000010000780c */ /* 0x002fe20003f25270 */
[----:B------:R-:W-:Y:S02]  /*4140*/  UISETP.NE.AND.EX UP2, UPT, UR9, URZ, UPT, UP2 ;  /* 0x000000ff0900728c */ /* 0x000fe4000bf45320 */
[----:B------:R-:W-:Y:S02]  /*4150*/  UPRMT UR37, UR37, 0x654, UR8 ;  /* 0x0000065425257896 */ /* 0x000fe40008000008 */
[----:B------:R-:W-:Y:S02]  /*4160*/  UISETP.NE.AND.EX UP3, UPT, UR5, URZ, UPT, UP3 ;  /* 0x000000ff0500728c */ /* 0x000fe4000bf65330 */
[----:B------:R-:W1:Y:S08]  /*4170*/  LDC.64 R32, c[0x0][0x348] ;  /* 0x0000d200ff207b82 */ /* 0x000e700000000a00 */
[----:B------:R-:W3:Y:S08]  /*4180*/  LDC.64 R16, c[0x0][0xb10] ;  /* 0x0002c400ff107b82 */ /* 0x000ef00000000a00 */
[----:B------:R-:W1:Y:S08]  /*4190*/  LDC.64 R6, c[0x0][0xb18] ;  /* 0x0002c600ff067b82 */ /* 0x000e700000000a00 */
[----:B------:R-:W1:Y:S08]  /*41a0*/  LDC.64 R4, c[0x0][0xb28] ;  /* 0x0002ca00ff047b82 */ /* 0x000e700000000a00 */
[----:B--2-4-:R-:W1:Y:S02]  /*41b0*/  LDC R24, c[0x0][0x374] ;  /* 0x0000dd00ff187b82 */ /* 0x014e640000000800 */
.L_x_94:
[C---:B------:R-:W-:Y:S02]  /*41c0*/  LEA R0, R29.reuse, UR6, 0x3 ;  /* 0x000000061d007c11 */ /* 0x040fe4000f8e18ff */
[----:B------:R-:W-:Y:S02]  /*41d0*/  SHF.L.U32 R3, R28, 0x1f, RZ ;  /* 0x0000001f1c037819 */ /* 0x000fe400000006ff */
[----:B------:R-:W-:Y:S02]  /*41e0*/  LEA R20, R29, UR6, 0x4 ;  /* 0x000000061d147c11 */ /* 0x000fe4000f8e20ff */
[----:B--2---:R-:W2:Y:S02]  /*41f0*/  SYNCS.PHASECHK.TRANS64.TRYWAIT P0, [R0+URZ+0x70], R3 ;  /* 0x00007003000075a7 */ /* 0x004ea400080011ff */
[----:B--2---:R-:W-:Y:S05]  /*4200*/  @!P0 BRA `(.L_x_87) ;  /* 0x0000002c00948947 */ /* 0x004fea0003800000 */
.L_x_146:
[----:B------:R-:W-:Y:S01]  /*4210*/  ISETP.GE.AND P0, PT, R40, 0x1, PT ;  /* 0x000000012800780c */ /* 0x000fe20003f06270 */
[----:B------:R-:W4:Y:S01]  /*4220*/  LDS.128 R20, [R20+0x100] ;  /* 0x0001000014147984 */ /* 0x000f220000000c00 */
[----:B------:R-:W-:Y:S01]  /*4230*/  ISETP.NE.U32.AND P4, PT, RZ, UR4, PT ;  /* 0x00000004ff007c0c */ /* 0x000fe2000bf85070 */
[----:B--2---:R-:W-:Y:S01]  /*4240*/  VIADD R0, R0, 0x80 ;  /* 0x0000008000007836 */ /* 0x004fe20000000000 */
[----:B------:R-:W-:Y:S02]  /*4250*/  SHF.L.U32 R26, R30, 0x1f, RZ ;  /* 0x0000001f1e1a7819 */ /* 0x000fe400000006ff */
[----:B------:R-:W-:Y:S02]  /*4260*/  ISETP.NE.AND.EX P4, PT, RZ, UR5, PT, P4 ;  /* 0x00000005ff007c0c */ /* 0x000fe4000bf85340 */
[----:B------:R-:W-:Y:S01]  /*4270*/  PRMT R0, RZ, 0x654, R0 ;  /* 0x00000654ff007816 */ /* 0x000fe20000000000 */
[----:B------:R-:W-:Y:S01]  /*4280*/  @!PT LDS RZ, [RZ] ;  /* 0x00000000fffff984 */ /* 0x000fe20000000800 */
[----:B------:R-:W-:Y:S01]  /*4290*/  @!PT LDS RZ, [RZ] ;  /* 0x00000000fffff984 */ /* 0x000fe20000000800 */
[----:B------:R-:W-:Y:S01]  /*42a0*/  @!PT LDS RZ, [RZ] ;  /* 0x00000000fffff984 */ /* 0x000fe20000000800 */
[----:B------:R-:W-:Y:S01]  /*42b0*/  @!PT LDS RZ, [RZ] ;  /* 0x00000000fffff984 */ /* 0x000fe20000000800 */
[----:B------:R2:W-:Y:S06]  /*42c0*/  MEMBAR.ALL.CTA ;  /* 0x0000000000007992 */ /* 0x0005ec0000008000 */
[----:B--2---:R-:W2:Y:S02]  /*42d0*/  FENCE.VIEW.ASYNC.S ;  /* 0x00000000000073c6 */ /* 0x004ea40000000000 */
[----:B--2---:R2:W-:Y:S01]  /*42e0*/  SYNCS.ARRIVE.TRANS64.RED.A1T0 RZ, [R0+URZ], RZ ;  /* 0x000000ff00ff79a7 */ /* 0x0045e200081004ff */
[----:B----4-:R-:W-:Y:S11]  /*42f0*/  LOP3.LUT P3, RZ, R22, 0x1, RZ, 0xc0, !PT ;  /* 0x0000000116ff7812 */ /* 0x010ff6000786c0ff */
[----:B------:R-:W-:Y:S02]  /*4300*/  @!UPT UIADD3 URZ, UPT, UPT, URZ, URZ, URZ ;  /* 0x000000fffffff290 */ /* 0x000fe4000fffe0ff */
[----:B------:R-:W-:Y:S02]  /*4310*/  @P3 MOV R13, R20 ;  /* 0x00000014000d3202 */ /* 0x000fe40000000f00 */
[----:B------:R-:W-:Y:S01]  /*4320*/  @P3 LOP3.LUT R8, R21, 0xffff, RZ, 0xc0, !PT ;  /* 0x0000ffff15083812 */ /* 0x000fe200078ec0ff */
[----:B--2---:R-:W-:Y:S06]  /*4330*/  @!P0 BRA `(.L_x_88) ;  /* 0x0000000000a48947 */ /* 0x004fec0003800000 */
[----:B-1----:R-:W-:Y:S01]  /*4340*/  IMAD.HI.U32 R31, R24, R7, RZ ;  /* 0x00000007181f7227 */ /* 0x002fe200078e00ff */
[----:B------:R-:W-:Y:S02]  /*4350*/  ISETP.NE.AND P0, PT, R6, 0x1, PT ;  /* 0x000000010600780c */ /* 0x000fe40003f05270 */
[----:B------:R-:W-:Y:S01]  /*4360*/  ISETP.NE.AND P2, PT, R40, 0x1, PT ;  /* 0x000000012800780c */ /* 0x000fe20003f45270 */
[----:B---3--:R-:W-:Y:S01]  /*4370*/  IMAD.HI.U32 R34, R19, R16, RZ ;  /* 0x0000001013227227 */ /* 0x008fe200078e00ff */
[----:B------:R-:W-:Y:S02]  /*4380*/  SHF.R.U32.HI R31, RZ, R18, R31 ;  /* 0x00000012ff1f7219 */ /* 0x000fe4000001161f */
[----:B------:R-:W-:Y:S01]  /*4390*/  ISETP.NE.AND P5, PT, R2, 0x1, PT ;  /* 0x000000010200780c */ /* 0x000fe20003fa5270 */
[----:B------:R-:W-:Y:S01]  /*43a0*/  IMAD.HI.U32 R36, R13, R16, RZ ;  /* 0x000000100d247227 */ /* 0x000fe200078e00ff */
[----:B------:R-:W-:Y:S02]  /*43b0*/  SHF.R.U32.HI R34, RZ, R17, R34 ;  /* 0x00000011ff227219 */ /* 0x000fe40000011622 */
[----:B------:R-:W-:Y:S01]  /*43c0*/  SEL R3, R24, R31, !P0 ;  /* 0x0000001f18037207 */ /* 0x000fe20004000000 */
[C---:B------:R-:W-:Y:S01]  /*43d0*/  IMAD.HI.U32 R31, R8.reuse, R7, RZ ;  /* 0x00000007081f7227 */ /* 0x040fe200078e00ff */
[----:B------:R-:W-:Y:S02]  /*43e0*/  SEL R11, R19, R34, !P5 ;  /* 0x00000022130b7207 */ /* 0x000fe40006800000 */
[----:B------:R-:W-:Y:S01]  /*43f0*/  SHF.R.U32.HI R36, RZ, R17, R36 ;  /* 0x00000011ff247219 */ /* 0x000fe20000011624 */
[----:B------:R-:W-:Y:S01]  /*4400*/  IMAD.HI.U32 R38, R3, R4, RZ ;  /* 0x0000000403267227 */ /* 0x000fe200078e00ff */
[----:B------:R-:W-:Y:S03]  /*4410*/  SHF.R.U32.HI R31, RZ, R18, R31 ;  /* 0x00000012ff1f7219 */ /* 0x000fe6000001161f */
[----:B------:R-:W-:Y:S01]  /*4420*/  IMAD.HI.U32 R34, R11, R4, RZ ;  /* 0x000000040b227227 */ /* 0x000fe200078e00ff */
[----:B------:R-:W-:Y:S02]  /*4430*/  @P2 SHF.R.U32.HI R3, RZ, R5, R38 ;  /* 0x00000005ff032219 */ /* 0x000fe40000011626 */
[----:B------:R-:W-:Y:S02]  /*4440*/  SEL R9, R8, R31, !P0 ;  /* 0x0000001f08097207 */ /* 0x000fe40004000000 */
[----:B------:R-:W-:Y:S01]  /*4450*/  @P2 SHF.R.U32.HI R11, RZ, R5, R34 ;  /* 0x00000005ff0b2219 */ /* 0x000fe20000011622 */
[C---:B------:R-:W-:Y:S01]  /*4460*/  IMAD R10, R40.reuse, R3, RZ ;  /* 0x00000003280a7224 */ /* 0x040fe200078e02ff */
[----:B------:R-:W-:Y:S01]  /*4470*/  SEL R3, R13, R36, !P5 ;  /* 0x000000240d037207 */ /* 0x000fe20006800000 */
[C---:B------:R-:W-:Y:S03]  /*4480*/  IMAD.HI.U32 R14, R9.reuse, R4, RZ ;  /* 0x00000004090e7227 */ /* 0x040fe600078e00ff */
[----:B------:R-:W-:Y:S01]  /*4490*/  ISETP.GE.AND P0, PT, R9, R10, PT ;  /* 0x0000000a0900720c */ /* 0x000fe20003f06270 */
[C---:B------:R-:W-:Y:S01]  /*44a0*/  IMAD R12, R40.reuse, R11, RZ ;  /* 0x0000000b280c7224 */ /* 0x040fe200078e02ff */
[-C--:B------:R-:W-:Y:S04]  /*44b0*/  SHF.R.U32.HI R14, RZ, R5.reuse, R14 ;  /* 0x00000005ff0e7219 */ /* 0x080fe8000001160e */
[----:B------:R-:W-:Y:S02]  /*44c0*/  ISETP.GE.OR P0, PT, R3, R12, P0 ;  /* 0x0000000c0300720c */ /* 0x000fe40000706670 */
[----:B------:R-:W-:Y:S05]  /*44d0*/  SEL R15, R9, R14, !P2 ;  /* 0x0000000e090f7207 */ /* 0x000fea0005000000 */
[----:B------:R-:W-:Y:S04]  /*44e0*/  IMAD.MOV R14, RZ, RZ, -R15 ;  /* 0x000000ffff0e7224 */ /* 0x000fe800078e0a0f */
[----:B------:R-:W-:Y:S02]  /*44f0*/  IMAD R14, R40, R14, R9 ;  /* 0x0000000e280e7224 */ /* 0x000fe400078e0209 */
[C---:B------:R-:W-:Y:S05]  /*4500*/  @!P0 IMAD.HI.U32 R10, R3.reuse, R4, RZ ;  /* 0x00000004030a8227 */ /* 0x040fea00078e00ff */
[----:B------:R-:W-:Y:S04]  /*4510*/  @!P0 SHF.R.U32.HI R10, RZ, R5, R10 ;  /* 0x00000005ff0a8219 */ /* 0x000fe8000001160a */
[----:B------:R-:W-:Y:S01]  /*4520*/  @!P0 SEL R0, R3, R10, !P2 ;  /* 0x0000000a03008207 */ /* 0x000fe20005000000 */
[----:B------:R-:W-:Y:S03]  /*4530*/  IMAD.MOV R10, RZ, RZ, -R3 ;  /* 0x000000ffff0a7224 */ /* 0x000fe600078e0a03 */
[----:B------:R-:W-:Y:S01]  /*4540*/  @!P0 IADD3 R15, PT, PT, R15, -R0, RZ ;  /* 0x800000000f0f8210 */ /* 0x000fe20007ffe0ff */
[----:B------:R-:W-:Y:S01]  /*4550*/  @!P0 IMAD R0, R11, R14, R0 ;  /* 0x0000000e0b008224 */ /* 0x000fe200078e0200 */
[----:B------:R-:W-:Y:S01]  /*4560*/  IADD3 R11, PT, PT, -R9, RZ, RZ ;  /* 0x000000ff090b7210 */ /* 0x000fe20007ffe1ff */
[----:B------:R-:W-:Y:S02]  /*4570*/  IMAD R13, R2, R10, R13 ;  /* 0x0000000a020d7224 */ /* 0x000fe400078e020d */
[----:B------:R-:W-:Y:S02]  /*4580*/  @!P0 IMAD R9, R15, R40, R3 ;  /* 0x000000280f098224 */ /* 0x000fe400078e0203 */
[----:B------:R-:W-:Y:S02]  /*4590*/  @!P0 IMAD.MOV.U32 R3, RZ, RZ, R0 ;  /* 0x000000ffff038224 */ /* 0x000fe400078e0000 */
[----:B------:R-:W-:Y:S02]  /*45a0*/  IMAD R8, R6, R11, R8 ;  /* 0x0000000b06087224 */ /* 0x000fe400078e0208 */
[----:B------:R-:W-:Y:S02]  /*45b0*/  IMAD R13, R3, R2, R13 ;  /* 0x00000002030d7224 */ /* 0x000fe400078e020d */
[----:B------:R-:W-:Y:S02]  /*45c0*/  IMAD R8, R9, R6, R8 ;  /* 0x0000000609087224 */ /* 0x000fe400078e0208 */
.L_x_88:
[----:B------:R-:W-:Y:S05]  /*45d0*/  BRA.U UP1, `(.L_x_89) ;  /* 0x0000000101107547 */ /* 0x000fea000b800000 */
[----:B------:R-:W-:Y:S04]  /*45e0*/  MOV R0, UR7 ;  /* 0x0000000700007c02 */ /* 0x000fe80008000f00 */
[----:B------:R-:W-:Y:S04]  /*45f0*/  SHF.L.U32 R3, R0, 0x1f, RZ ;  /* 0x0000001f00037819 */ /* 0x000fe800000006ff */
[----:B------:R-:W2:Y:S02]  /*4600*/  SYNCS.PHASECHK.TRANS64.TRYWAIT P0, [UR6+0x68], R3 ;  /* 0x00006803ff0075a7 */ /* 0x000ea40008001106 */
[----:B--2---:R-:W-:Y:S05]  /*4610*/  @!P0 BRA `(.L_x_90) ;  /* 0x0000002800a48947 */ /* 0x004fea0003800000 */
.L_x_89:
[----:B------:R-:W-:Y:S05]  /*4620*/  BRA.U !UP3, `(.L_x_91) ;  /* 0x000000010b347547 */ /* 0x000fea000b800000 */
[----:B------:R-:W-:Y:S01]  /*4630*/  UPLOP3.LUT UP0, UPT, UPT, UPT, UP2, 0x80, 0x8 ;  /* 0x000000000008789c */ /* 0x000fe20003f0f020 */
[----:B--2---:R-:W-:Y:S02]  /*4640*/  HFMA2 R0, -RZ, RZ, 0, 5.9604644775390625e-08 ;  /* 0x00000001ff007431 */ /* 0x004fe400000001ff */
[----:B------:R-:W-:Y:S03]  /*4650*/  IMAD.MOV.U32 R99, RZ, RZ, 0x1 ;  /* 0x00000001ff637424 */ /* 0x000fe600078e00ff */
[----:B------:R-:W-:Y:S05]  /*4660*/  PLOP3.LUT P0, PT, PT, PT, UP0, 0x80, 0x8 ;  /* 0x000000000008781c */ /* 0x000fea0003f0f008 */
[----:B------:R-:W2:Y:S01]  /*4670*/  @UP0 LDCU.64 UR10, c[0x0][0x888] ;  /* 0x00011100ff0a07ac */ /* 0x000ea20008000a00 */
[----:B------:R-:W-:Y:S07]  /*4680*/  @UP0 UIMAD UR8, UR36, UR4, URZ ;  /* 0x00000004240802a4 */ /* 0x000fee000f8e02ff */
[----:B------:R-:W-:Y:S01]  /*4690*/  @!P0 PRMT R99, R0, 0x7610, R99 ;  /* 0x0000761000638816 */ /* 0x000fe20000000063 */
[----:B--2---:R-:W-:Y:S03]  /*46a0*/  @UP0 UIMAD.WIDE UR10, UR8, 0x4, UR10 ;  /* 0x00000004080a08a5 */ /* 0x004fe6000f8e020a */
[----:B------:R-:W2:Y:S03]  /*46b0*/  @!UP0 LDCU UR8, c[0x0][0x880] ;  /* 0x00011000ff0887ac */ /* 0x000ea60008000800 */
[----:B------:R-:W-:Y:S01]  /*46c0*/  IMAD.U32 R10, RZ, RZ, UR10 ;  /* 0x0000000aff0a7e24 */ /* 0x000fe2000f8e00ff */
[----:B------:R-:W-:Y:S05]  /*46d0*/  MOV R11, UR11 ;  /* 0x0000000b000b7c02 */ /* 0x000fea0008000f00 */
[----:B-----5:R4:W5:Y:S02]  /*46e0*/  @P0 LDG.E R48, desc[UR40][R10.64] ;  /* 0x000000280a300981 */ /* 0x020964000c1e1900 */
[----:B--2-4-:R-:W-:Y:S07]  /*46f0*/  @!P0 IMAD.U32 R48, RZ, RZ, UR8 ;  /* 0x00000008ff308e24 */ /* 0x014fee000f8e00ff */
.L_x_91:
[----:B-----5:R-:W-:Y:S01]  /*4700*/  @!P4 ISETP.EQ.AND P5, PT, R48, RZ, PT ;  /* 0x000000ff3000c20c */ /* 0x020fe20003fa2270 */
[----:B------:R-:W-:Y:S01]  /*4710*/  @!UPT UIADD3 URZ, UPT, UPT, URZ, URZ, URZ ;  /* 0x000000fffffff290 */ /* 0x000fe2000fffe0ff */
[----:B------:R-:W-:Y:S11]  /*4720*/  @!P4 BRA `(.L_x_92) ;  /* 0x000000000014c947 */ /* 0x000ff60003800000 */
[----:B------:R-:W-:Y:S02]  /*4730*/  LOP3.LUT P0, RZ, R99, 0xff, RZ, 0xc0, !PT ;  /* 0x000000ff63ff7812 */ /* 0x000fe4000780c0ff */
[----:B------:R-:W-:Y:S04]  /*4740*/  PLOP3.LUT P5, PT, PT, PT, UP0, 0x80, 0x8 ;  /* 0x000000000008781c */ /* 0x000fe80003faf008 */
[----:B------:R-:W-:Y:S07]  /*4750*/  PLOP3.LUT P5, PT, P5, PT, PT, 0x8, 0x80 ;  /* 0x000000000080781c */ /* 0x000fee0002fae170 */
[----:B------:R-:W-:Y:S11]  /*4760*/  @P0 ISETP.EQ.AND P5, PT, R48, RZ, PT ;  /* 0x000000ff3000020c */ /* 0x000ff60003fa2270 */
[----:B------:R-:W-:Y:S02]  /*4770*/  @!UPT UIADD3 URZ, UPT, UPT, URZ, URZ, URZ ;  /* 0x000000fffffff290 */ /* 0x000fe4000fffe0ff */
.L_x_92:
[----:B------:R-:W4:Y:S01]  /*4780*/  SYNCS.PHASECHK.TRANS64.TRYWAIT P4, [UR6+0x58], R26 ;  /* 0x0000581aff0075a7 */ /* 0x000f220008081106 */
[----:B------:R-:W-:Y:S01]  /*4790*/  @P3 SHF.R.U32.HI R27, RZ, 0x10, R21 ;  /* 0x00000010ff1b3819 */ /* 0x000fe20000011615 */
[----:B------:R-:W-:Y:S01]  /*47a0*/  VIADD R29, R29, 0x1 ;  /* 0x000000011d1d7836 */ /* 0x000fe20000000000 */
[----:B------:R-:W5:Y:S08]  /*47b0*/  LDC.64 R14, c[0x0][0xb10] ;  /* 0x0002c400ff0e7b82 */ /* 0x000f700000000a00 */
[----:B------:R-:W1:Y:S08]  /*47c0*/  LDC.64 R10, c[0x0][0xb18] ;  /* 0x0002c600ff0a7b82 */ /* 0x000e700000000a00 */
[----:B--2---:R-:W2:Y:S08]  /*47d0*/  @!P1 LDC R0, c[0x0][0xb20] ;  /* 0x0002c800ff009b82 */ /* 0x004eb00000000800 */
[----:B------:R-:W3:Y:S01]  /*47e0*/  @!P1 LDC R3, c[0x0][0xb0c] ;  /* 0x0002c300ff039b82 */ /* 0x000ee20000000800 */
[----:B-----5:R-:W-:Y:S05]  /*47f0*/  @!P1 IMAD.HI.U32 R14, R13, R14, RZ ;  /* 0x0000000e0d0e9227 */ /* 0x020fea00078e00ff */
[----:B------:R-:W-:Y:S01]  /*4800*/  @!P1 SHF.R.U32.HI R14, RZ, R15, R14 ;  /* 0x0000000fff0e9219 */ /* 0x000fe2000001160e */
[----:B-1----:R-:W-:Y:S01]  /*4810*/  @!P1 IMAD.HI.U32 R11, R8, R11, RZ ;  /* 0x0000000b080b9227 */ /* 0x002fe200078e00ff */
[----:B------:R-:W-:Y:S04]  /*4820*/  @!P1 ISETP.NE.AND P0, PT, R10, 0x1, PT ;  /* 0x000000010a00980c */ /* 0x000fe80003f05270 */
[----:B--2---:R-:W-:Y:S02]  /*4830*/  @!P1 SHF.R.U32.HI R9, RZ, R0, R11 ;  /* 0x00000000ff099219 */ /* 0x004fe4000001160b */
[----:B---3--:R-:W-:Y:S02]  /*4840*/  @!P1 ISETP.NE.AND P2, PT, R3, 0x1, PT ;  /* 0x000000010300980c */ /* 0x008fe40003f45270 */
[----:B------:R-:W-:Y:S02]  /*4850*/  @!P1 SEL R9, R8, R9, !P0 ;  /* 0x0000000908099207 */ /* 0x000fe40004000000 */
[----:B------:R-:W-:Y:S02]  /*4860*/  ELECT P0, URZ, PT ;  /* 0x0000000000ff782f */ /* 0x000fe40003800000 */
[----:B------:R-:W-:Y:S05]  /*4870*/  @!P1 SEL R14, R13, R14, !P2 ;  /* 0x0000000e0d0e9207 */ /* 0x000fea0005000000 */
[----:B------:R-:W-:Y:S02]  /*4880*/  @!P1 IMAD.IADD R0, R9, 0x1, -R14 ;  /* 0x0000000109009824 */ /* 0x000fe400078e0a0e */
[----:B------:R-:W-:Y:S02]  /*4890*/  @!P1 IMAD.IADD R9, R14, 0x1, -R9 ;  /* 0x000000010e099824 */ /* 0x000fe400078e0a09 */
[----:B------:R-:W-:Y:S02]  /*48a0*/  @!P1 IMAD R13, R0, R3, R13 ;  /* 0x00000003000d9224 */ /* 0x000fe400078e020d */
[----:B------:R-:W-:Y:S01]  /*48b0*/  @!P1 IMAD R8, R9, R10, R8 ;  /* 0x0000000a09089224 */ /* 0x000fe200078e0208 */
[----:B----4-:R-:W-:Y:S06]  /*48c0*/  @!P4 BRA `(.L_x_93) ;  /* 0x000000280010c947 */ /* 0x010fec0003800000 */
.L_x_149:
[----:B------:R-:W-:Y:S01]  /*48d0*/  PLOP3.LUT P5, PT, P5, P0, PT, 0xf2, 0x2f ;  /* 0x00000000002f781c */ /* 0x000fe20002fa1e72 */
[----:B------:R-:W-:Y:S01]  /*48e0*/  UMOV UR14, 0x0 ;  /* 0x00000000000e7882 */ /* 0x000fe20000000000 */
[----:B------:R-:W-:Y:S01]  /*48f0*/  LOP3.LUT R30, R30, 0x1, RZ, 0x3c, !PT ;  /* 0x000000011e1e7812 */ /* 0x000fe200078e3cff */
[----:B------:R-:W-:Y:S01]  /*4900*/  UMOV UR15, 0x10000000 ;  /* 0x10000000000f7882 */ /* 0x000fe20000000000 */
[----:B------:R-:W-:Y:S01]  /*4910*/  UMOV UR12, UR36 ;  /* 0x00000024000c7c82 */ /* 0x000fe20008000000 */
[----:B------:R-:W-:Y:S08]  /*4920*/  @P3 R2UR UR36, R27 ;  /* 0x000000001b2432ca */ /* 0x000ff000000e0000 */
[----:B-1----:R-:W-:Y:S01]  /*4930*/  @!P5 IADD3 R3, P0, PT, R32, 0x580, RZ ;  /* 0x000005802003d810 */ /* 0x002fe20007f1e0ff */
[----:B------:R-:W-:Y:S01]  /*4940*/  @!P5 IMAD.SHL.U32 R98, R98, 0x40, RZ ;  /* 0x000000406262d824 */ /* 0x000fe200078e00ff */
[----:B------:R-:W-:Y:S01]  /*4950*/  VOTEU.ALL UP1, P5 ;  /* 0x0000000000ff7886 */ /* 0x000fe20002820000 */
[----:B------:R-:W-:Y:S01]  /*4960*/  @!P5 IMAD.SHL.U32 R97, R97, 0x40, RZ ;  /* 0x000000406161d824 */ /* 0x000fe200078e00ff */
[----:B------:R-:W-:Y:S01]  /*4970*/  @!P5 R2UR UR9, R3 ;  /* 0x000000000309d2ca */ /* 0x000fe200000e0000 */
[----:B------:R-:W-:Y:S01]  /*4980*/  @!P5 IMAD.X R0, RZ, RZ, R33, P0 ;  /* 0x000000ffff00d224 */ /* 0x000fe200000e0621 */
[----:B------:R-:W-:Y:S01]  /*4990*/  @!P5 R2UR UR10, R98 ;  /* 0x00000000620ad2ca */ /* 0x000fe200000e0000 */
[----:B------:R-:W-:Y:S01]  /*49a0*/  IMAD.IADD R98, R8, 0x1, R81 ;  /* 0x0000000108627824 */ /* 0x000fe200078e0251 */
[----:B------:R-:W-:Y:S01]  /*49b0*/  @!P5 R2UR UR11, R97 ;  /* 0x00000000610bd2ca */ /* 0x000fe200000e0000 */
[----:B------:R-:W-:Y:S01]  /*49c0*/  IMAD.IADD R97, R13, 0x1, R96 ;  /* 0x000000010d617824 */ /* 0x000fe200078e0260 */
[----:B------:R-:W-:Y:S02]  /*49d0*/  @!P5 R2UR UR8, R0 ;  /* 0x000000000008d2ca */ /* 0x000fe400000e0000 */
[C---:B------:R-:W-:Y:S04]  /*49e0*/  ISETP.NE.AND P0, PT, R29.reuse, 0x2, PT ;  /* 0x000000021d00780c */ /* 0x040fe80003f05270 */
[----:B------:R-:W-:Y:S01]  /*49f0*/  SEL R3, RZ, 0x1, P0 ;  /* 0x00000001ff037807 */ /* 0x000fe20000000000 */
[----:B------:R-:W-:Y:S01]  /*4a00*/  IMAD.U32 R10, RZ, RZ, UR9 ;  /* 0x00000009ff0a7e24 */ /* 0x000fe2000f8e00ff */
[----:B------:R-:W-:Y:S01]  /*4a10*/  @!UP1 UIADD3 UR9, UPT, UPT, UR6, 0x50, URZ ;  /* 0x0000005006099890 */ /* 0x000fe2000fffe0ff */
[----:B------:R-:W-:Y:S02]  /*4a20*/  SEL R29, R29, RZ, P0 ;  /* 0x000000ff1d1d7207 */ /* 0x000fe40000000000 */
[----:B------:R-:W-:Y:S02]  /*4a30*/  LOP3.LUT R28, R28, R3, RZ, 0x3c, !PT ;  /* 0x000000031c1c7212 */ /* 0x000fe400078e3cff */
[----:B------:R-:W-:Y:S01]  /*4a40*/  IMAD.U32 R11, RZ, RZ, UR8 ;  /* 0x00000008ff0b7e24 */ /* 0x000fe2000f8e00ff */
[----:B------:R-:W-:Y:S01]  /*4a50*/  @!P5 R2UR UR16, R10 ;  /* 0x000000000a10d2ca */ /* 0x000fe200000e0000 */
[----:B------:R-:W-:Y:S01]  /*4a60*/  @!UP1 UIADD3 UR8, UPT, UPT, UR6, 0x200, URZ ;  /* 0x0000020006089890 */ /* 0x000fe2000fffe0ff */
[----:B------:R-:W-:Y:S02]  /*4a70*/  VOTEU.ALL UP1, P5 ;  /* 0x0000000000ff7886 */ /* 0x000fe40002820000 */
[----:B------:R-:W-:Y:S11]  /*4a80*/  @!P5 R2UR UR17, R11 ;  /* 0x000000000b11d2ca */ /* 0x000ff600000e0000 */
[----:B------:R-:W-:Y:S02]  /*4a90*/  @!UPT UIADD3 URZ, UPT, UPT, URZ, URZ, URZ ;  /* 0x000000fffffff290 */ /* 0x000fe4000fffe0ff */
[----:B------:R2:W-:Y:S01]  /*4aa0*/  @!UP1 UTMALDG.3D [UR8], [UR16], desc[UR14] ;  /* 0x00000e08100095b4 */ /* 0x0005e20008011000 */
[----:B------:R2:W-:Y:S01]  /*4ab0*/  @!P5 SYNCS.ARRIVE.TRANS64.RED.A0TR RZ, [UR6+0x50], R25 ;  /* 0x00005019ffffd9a7 */ /* 0x0005e20008300406 */
[----:B------:R-:W-:Y:S01]  /*4ac0*/  UPLOP3.LUT UP1, UPT, UPT, UPT, UPT, 0x80, 0x8 ;  /* 0x000000000008789c */ /* 0x000fe20003f2f070 */
[----:B------:R-:W-:Y:S01]  /*4ad0*/  SYNCS.ARRIVE.TRANS64.RED.A1T0 RZ, [UR37], RZ ;  /* 0x000000ffffff79a7 */ /* 0x000fe20008100425 */
[----:B------:R-:W-:Y:S09]  /*4ae0*/  @P3 BRA `(.L_x_94) ;  /* 0xfffffff400b43947 */ /* 0x000ff2000383ffff */
[----:B------:R-:W-:Y:S07]  /*4af0*/  MOV R0, UR6 ;  /* 0x0000000600007c02 */ /* 0x000fee0008000f00 */
.L_x_95:
[----:B-1----:R-:W-:-:S04]  /*4b00*/  SHF.L.U32 R3, R30, 0x1f, RZ ;  /* 0x0000001f1e037819 */ /* 0x002fc800000006ff */
[----:B------:R1:W3:Y:S03]  /*4b10*/  SYNCS.PHASECHK.TRANS64.TRYWAIT P0, [R0+URZ+0x58], R3 ;  /* 0x00005803000075a7 */ /* 0x0002e600080011ff */
[----:B---3--:R-:W-:Y:S05]  /*4b20*/  @!P0 NANOSLEEP.SYNCS 0x989680 ;  /* 0x009896800000895d */ /* 0x008fea0003900000 */
[----:B------:R-:W3:Y:S02]  /*4b30*/  @!P0 SYNCS.PHASECHK.TRANS64 P0, [R0+URZ+0x58], R3 ;  /* 0x00005803000085a7 */ /* 0x000ee400080010ff */
[----:B--23--:R-:W-:Y:S05]  /*4b40*/  @P0 EXIT ;  /* 0x000000000000094d */ /* 0x00cfea0003800000 */
[----:B------:R-:W-:Y:S05]  /*4b50*/  BRA `(.L_x_95) ;  /* 0xfffffffc00e87947 */ /* 0x000fea000383ffff */
.L_x_86:
[----:B------:R-:W-:-:S06]  /*4b60*/  UISETP.GE.AND UP1, UPT, UR10, 0x4, UPT ;  /* 0x000000040a00788c */ /* 0x000fcc000bf26270 */
[----:B------:R-:W-:-:S13]  /*4b70*/  PLOP3.LUT P0, PT, PT, PT, UP1, 0x80, 0x8 ;  /* 0x000000000008781c */ /* 0x000fda0003f0f018 */
[----:B------:R-:W-:Y:S05]  /*4b80*/  @!P0 EXIT ;  /* 0x000000000000894d */ /* 0x000fea0003800000 */
[----:B------:R-:W-:Y:S01]  /*4b90*/  BAR.SYNC.DEFER_BLOCKING 0x6, 0xa0 ;  /* 0x0182800000007b1d */ /* 0x000fe20000010000 */
[C---:B------:R-:W-:Y:S01]  /*4ba0*/  IMAD.SHL.U32 R4, R103.reuse, 0x40, RZ ;  /* 0x0000004067047824 */ /* 0x040fe200078e00ff */
[----:B------:R-:W-:Y:S01]  /*4bb0*/  CS2R R108, SRZ ;  /* 0x00000000006c7805 */ /* 0x000fe2000001ff00 */
[C---:B------:R-:W-:Y:S02]  /*4bc0*/  IMAD.SHL.U32 R2, R103.reuse, 0x8, RZ ;  /* 0x0000000867027824 */ /* 0x040fe400078e00ff */
[----:B------:R-:W-:Y:S01]  /*4bd0*/  IMAD.SHL.U32 R105, R106, 0x800, RZ ;  /* 0x000008006a697824 */ /* 0x000fe200078e00ff */
[----:B------:R-:W-:Y:S01]  /*4be0*/  UMOV UR43, 0x400 ;  /* 0x00000400002b7882 */ /* 0x000fe20000000000 */
[C---:B------:R-:W-:Y:S01]  /*4bf0*/  LOP3.LUT R3, R4.reuse, 0x180, RZ, 0xc0, !PT ;  /* 0x0000018004037812 */ /* 0x040fe200078ec0ff */
[----:B------:R-:W-:Y:S01]  /*4c00*/  ULEA UR43, UR37, UR43, 0x18 ;  /* 0x0000002b252b7291 */ /* 0x000fe2000f8ec0ff */
[----:B------:R-:W1:Y:S01]  /*4c10*/  LDC R101, c[0x0][0x370] ;  /* 0x0000dc00ff657b82 */ /* 0x000e620000000800 */
[----:B------:R-:W-:Y:S01]  /*4c20*/  LOP3.LUT R4, R4, 0x640, RZ, 0xc0, !PT ;  /* 0x0000064004047812 */ /* 0x000fe200078ec0ff */
[----:B------:R-:W-:Y:S01]  /*4c30*/  IMAD.U32 R47, R103, 0x10000, RZ ;  /* 0x00010000672f7824 */ /* 0x000fe200078e00ff */
[----:B------:R-:W-:Y:S01]  /*4c40*/  LOP3.LUT R2, R3, 0x30, R2, 0xf8, !PT ;  /* 0x0000003003027812 */ /* 0x000fe200078ef802 */
[----:B------:R-:W-:Y:S01]  /*4c50*/  IMAD.SHL.U32 R104, R103, 0x10, RZ ;  /* 0x0000001067687824 */ /* 0x000fe200078e00ff */
[----:B------:R-:W-:Y:S01]  /*4c60*/  SHF.R.U32.HI R3, RZ, 0x1, R103 ;  /* 0x00000001ff037819 */ /* 0x000fe20000011667 */
[----:B------:R-:W-:Y:S01]  /*4c70*/  UIADD3 UR4, UPT, UPT, UR43, 0x1200, URZ ;  /* 0x000012002b047890 */ /* 0x000fe2000fffe0ff */
[----:B------:R-:W-:Y:S01]  /*4c80*/  LOP3.LUT R105, R4, 0x800, R105, 0xf8, !PT ;  /* 0x0000080004697812 */ /* 0x000fe200078ef869 */
[----:B------:R-:W2:Y:S01]  /*4c90*/  LDC R42, c[0x0][0xb0c] ;  /* 0x0002c300ff2a7b82 */ /* 0x000ea20000000800 */
[----:B------:R-:W-:Y:S01]  /*4ca0*/  LOP3.LUT R4, R2, 0x20, R3, 0x78, !PT ;  /* 0x0000002002047812 */ /* 0x000fe200078e7803 */
[----:B------:R-:W-:Y:S01]  /*4cb0*/  IMAD.SHL.U32 R2, R106, 0x200000, RZ ;  /* 0x002000006a027824 */ /* 0x000fe200078e00ff */
[----:B------:R-:W-:Y:S01]  /*4cc0*/  LOP3.LUT R104, R104, 0x20, RZ, 0xc0, !PT ;  /* 0x0000002068687812 */ /* 0x000fe200078ec0ff */
[----:B------:R-:W-:Y:S01]  /*4cd0*/  IMAD.MOV.U32 R44, RZ, RZ, RZ ;  /* 0x000000ffff2c7224 */ /* 0x000fe200078e00ff */
[----:B------:R-:W-:Y:S01]  /*4ce0*/  LOP3.LUT R105, R105, R4, RZ, 0xfc, !PT ;  /* 0x0000000469697212 */ /* 0x000fe200078efcff */
[----:B------:R-:W-:Y:S01]  /*4cf0*/  IMAD.MOV.U32 R110, RZ, RZ, RZ ;  /* 0x000000ffff6e7224 */ /* 0x000fe200078e00ff */
[----:B------:R-:W3:Y:S01]  /*4d00*/  LDS R0, [UR43+0x120] ;  /* 0x0001202bff007984 */ /* 0x000ee20008000800 */
[----:B------:R-:W4:Y:S01]  /*4d10*/  LDC R100, c[0x0][0xb20] ;  /* 0x0002c800ff647b82 */ /* 0x000f220000000800 */
[----:B------:R-:W-:Y:S01]  /*4d20*/  LOP3.LUT R2, R2, 0x200000, RZ, 0xc0, !PT ;  /* 0x0020000002027812 */ /* 0x000fe200078ec0ff */
[----:B------:R-:W-:Y:S01]  /*4d30*/  VIADD R3, R105, UR43 ;  /* 0x0000002b69037c36 */ /* 0x000fe20008000000 */
[----:B------:R-:W1:Y:S01]  /*4d40*/  LDCU.64 UR46, c[0x0][0x348] ;  /* 0x00006900ff2e77ac */ /* 0x000e620008000a00 */
[----:B------:R-:W-:Y:S01]  /*4d50*/  IMAD.MOV.U32 R114, RZ, RZ, RZ ;  /* 0x000000ffff727224 */ /* 0x000fe200078e00ff */
[----:B------:R-:W-:Y:S01]  /*4d60*/  LOP3.LUT R47, R2, 0x400000, R47, 0xf8, !PT ;  /* 0x00400000022f7812 */ /* 0x000fe200078ef82f */
[----:B------:R-:W-:Y:S01]  /*4d70*/  IMAD.U32 R111, RZ, RZ, UR4 ;  /* 0x00000004ff6f7e24 */ /* 0x000fe2000f8e00ff */
[----:B------:R-:W-:Y:S01]  /*4d80*/  IADD3 R104, PT, PT, -R104, 0x200, R3 ;  /* 0x0000020068687810 */ /* 0x000fe20007ffe103 */
[----:B------:R-:W1:Y:S01]  /*4d90*/  LDC R41, c[0x0][0xb30] ;  /* 0x0002cc00ff297b82 */ /* 0x000e620000000800 */
[----:B------:R-:W1:Y:S01]  /*4da0*/  LDCU.64 UR38, c[0x0][0x888] ;  /* 0x00011100ff2677ac */ /* 0x000e620008000a00 */
[----:B------:R-:W-:-:S06]  /*4db0*/  UIADD3 UR42, UPT, UPT, UR43, 0x200, URZ ;  /* 0x000002002b2a7890 */ /* 0x000fcc000fffe0ff */
[----:B------:R-:W1:Y:S08]  /*4dc0*/  LDC.64 R90, c[0x0][0xb10] ;  /* 0x0002c400ff5a7b82 */ /* 0x000e700000000a00 */
[----:B------:R-:W1:Y:S08]  /*4dd0*/  LDC.64 R38, c[0x0][0xb18] ;  /* 0x0002c600ff267b82 */ /* 0x000e700000000a00 */
[----:B------:R-:W1:Y:S01]  /*4de0*/  LDC.64 R86, c[0x0][0x888] ;  /* 0x00022200ff567b82 */ /* 0x000e620000000a00 */
[----:B---3--:R-:W-:-:S07]  /*4df0*/  IMAD.IADD R47, R0, 0x1, R47 ;  /* 0x00000001002f7824 */ /* 0x008fce00078e022f */
[----:B------:R-:W3:Y:S08]  /*4e00*/  LDC.64 R36, c[0x0][0xb28] ;  /* 0x0002ca00ff247b82 */ /* 0x000ef00000000a00 */
[----:B------:R-:W1:Y:S08]  /*4e10*/  LDC.64 R88, c[0x0][0x890] ;  /* 0x00022400ff587b82 */ /* 0x000e700000000a00 */
[----:B------:R-:W1:Y:S08]  /*4e20*/  LDC.64 R84, c[0x0][0x8b0] ;  /* 0x00022c00ff547b82 */ /* 0x000e700000000a00 */
[----:B------:R-:W1:Y:S08]  /*4e30*/  LDC.64 R82, c[0x0][0x8a8] ;  /* 0x00022a00ff527b82 */ /* 0x000e700000000a00 */
[----:B--2-4-:R-:W1:Y:S02]  /*4e40*/  LDC R102, c[0x0][0x374] ;  /* 0x0000dd00ff667b82 */ /* 0x014e640000000800 */
.L_x_113:
[C---:B------:R-:W-:Y:S02]  /*4e50*/  LEA R0, R114.reuse, UR43, 0x3 ;  /* 0x0000002b72007c11 */ /* 0x040fe4000f8e18ff */
[----:B------:R-:W-:Y:S02]  /*4e60*/  SHF.L.U32 R3, R109, 0x1f, RZ ;  /* 0x0000001f6d037819 */ /* 0x000fe400000006ff */
[----:B------:R-:W-:Y:S02]  /*4e70*/  LEA R16, R114, UR43, 0x4 ;  /* 0x0000002b72107c11 */ /* 0x000fe4000f8e20ff */
[----:B--2---:R-:W2:Y:S02]  /*4e80*/  SYNCS.PHASECHK.TRANS64.TRYWAIT P0, [R0+URZ+0x70], R3 ;  /* 0x00007003000075a7 */ /* 0x004ea400080011ff */
[----:B-12---:R-:W-:Y:S05]  /*4e90*/  @!P0 BRA `(.L_x_96) ;  /* 0x0000002000b48947 */ /* 0x006fea0003800000 */
.L_x_150:
[----:B------:R-:W4:Y:S01]  /*4ea0*/  LDC.64 R12, c[0x0][0xb10] ;  /* 0x0002c400ff0c7b82 */ /* 0x000f220000000a00 */
[----:B------:R-:W3:Y:S01]  /*4eb0*/  LDS.128 R16, [R16+0x100] ;  /* 0x0001000010107984 */ /* 0x000ee20000000c00 */
[----:B-1----:R-:W-:Y:S01]  /*4ec0*/  ISETP.NE.AND P1, PT, R41, 0x1, PT ;  /* 0x000000012900780c */ /* 0x002fe20003f25270 */
[----:B--2---:R-:W-:Y:S01]  /*4ed0*/  VIADD R0, R0, 0x80 ;  /* 0x0000008000007836 */ /* 0x004fe20000000000 */
[----:B------:R-:W-:Y:S04]  /*4ee0*/  ISETP.GE.AND P0, PT, R40, 0x1, PT ;  /* 0x000000012800780c */ /* 0x000fe80003f06270 */
[----:B------:R-:W1:Y:S01]  /*4ef0*/  LDC.64 R10, c[0x0][0xb18] ;  /* 0x0002c600ff0a7b82 */ /* 0x000e620000000a00 */
[----:B------:R-:W-:Y:S01]  /*4f00*/  PRMT R0, RZ, 0x654, R0 ;  /* 0x00000654ff007816 */ /* 0x000fe20000000000 */
[----:B------:R-:W-:Y:S01]  /*4f10*/  @!PT LDS RZ, [RZ] ;  /* 0x00000000fffff984 */ /* 0x000fe20000000800 */
[----:B------:R-:W-:Y:S01]  /*4f20*/  @!PT LDS RZ, [RZ] ;  /* 0x00000000fffff984 */ /* 0x000fe20000000800 */
[----:B------:R-:W-:Y:S01]  /*4f30*/  @!PT LDS RZ, [RZ] ;  /* 0x00000000fffff984 */ /* 0x000fe20000000800 */
[----:B------:R-:W-:Y:S01]  /*4f40*/  @!PT LDS RZ, [RZ] ;  /* 0x00000000fffff984 */ /* 0x000fe20000000800 */
[----:B------:R2:W-:Y:S06]  /*4f50*/  MEMBAR.ALL.CTA ;  /* 0x0000000000007992 */ /* 0x0005ec0000008000 */
[----:B--2---:R-:W2:Y:S01]  /*4f60*/  FENCE.VIEW.ASYNC.S ;  /* 0x00000000000073c6 */ /* 0x004ea20000000000 */
[----:B------:R-:W1:Y:S08]  /*4f70*/  @!P1 LDC R14, c[0x0][0xb20] ;  /* 0x0002c800ff0e9b82 */ /* 0x000e700000000800 */
[----:B------:R-:W1:Y:S01]  /*4f80*/  @!P1 LDC R9, c[0x0][0xb0c] ;  /* 0x0002c300ff099b82 */ /* 0x000e620000000800 */
[----:B--2---:R2:W-:Y:S01]  /*4f90*/  SYNCS.ARRIVE.TRANS64.RED.A1T0 RZ, [R0+URZ], RZ ;  /* 0x000000ff00ff79a7 */ /* 0x0045e200081004ff */
[----:B---3--:R-:W-:Y:S04]  /*4fa0*/  LOP3.LUT P4, RZ, R18, 0x1, RZ, 0xc0, !PT ;  /* 0x0000000112ff7812 */ /* 0x008fe8000788c0ff */
[----:B------:R-:W-:Y:S09]  /*4fb0*/  P2R R112, PR, RZ, 0x10 ;  /* 0x00000010ff707803 */ /* 0x000ff20000000000 */
[----:B------:R-:W-:Y:S02]  /*4fc0*/  @P4 MOV R45, R16 ;  /* 0x00000010002d4202 */ /* 0x000fe40000000f00 */
[----:B------:R-:W-:Y:S01]  /*4fd0*/  @P4 LOP3.LUT R43, R17, 0xffff, RZ, 0xc0, !PT ;  /* 0x0000ffff112b4812 */ /* 0x000fe200078ec0ff */
[----:B--2-4-:R-:W-:Y:S06]  /*4fe0*/  @!P0 BRA `(.L_x_97) ;  /* 0x0000000000a48947 */ /* 0x014fec0003800000 */
[----:B------:R-:W-:Y:S01]  /*4ff0*/  IMAD.HI.U32 R21, R102, R39, RZ ;  /* 0x0000002766157227 */ /* 0x000fe200078e00ff */
[----:B------:R-:W-:Y:S02]  /*5000*/  ISETP.NE.AND P0, PT, R38, 0x1, PT ;  /* 0x000000012600780c */ /* 0x000fe40003f05270 */
[----:B------:R-:W-:Y:S01]  /*5010*/  ISETP.NE.AND P2, PT, R40, 0x1, PT ;  /* 0x000000012800780c */ /* 0x000fe20003f45270 */
[----:B------:R-:W-:Y:S01]  /*5020*/  IMAD.HI.U32 R20, R101, R90, RZ ;  /* 0x0000005a65147227 */ /* 0x000fe200078e00ff */
[----:B------:R-:W-:Y:S02]  /*5030*/  SHF.R.U32.HI R21, RZ, R100, R21 ;  /* 0x00000064ff157219 */ /* 0x000fe40000011615 */
[----:B------:R-:W-:Y:S01]  /*5040*/  ISETP.NE.AND P3, PT, R42, 0x1, PT ;  /* 0x000000012a00780c */ /* 0x000fe20003f65270 */
[----:B------:R-:W-:Y:S01]  /*5050*/  IMAD.HI.U32 R24, R45, R90, RZ ;  /* 0x0000005a2d187227 */ /* 0x000fe200078e00ff */
[----:B------:R-:W-:Y:S02]  /*5060*/  SHF.R.U32.HI R20, RZ, R91, R20 ;  /* 0x0000005bff147219 */ /* 0x000fe40000011614 */
[----:B------:R-:W-:Y:S01]  /*5070*/  SEL R3, R102, R21, !P0 ;  /* 0x0000001566037207 */ /* 0x000fe20004000000 */
[----:B------:R-:W-:Y:S01]  /*5080*/  IMAD.HI.U32 R21, R43, R39, RZ ;  /* 0x000000272b157227 */ /* 0x000fe200078e00ff */
[----:B------:R-:W-:Y:S02]  /*5090*/  SEL R7, R101, R20, !P3 ;  /* 0x0000001465077207 */ /* 0x000fe40005800000 */
[----:B------:R-:W-:Y:S01]  /*50a0*/  SHF.R.U32.HI R24, RZ, R91, R24 ;  /* 0x0000005bff187219 */ /* 0x000fe20000011618 */
[-C--:B------:R-:W-:Y:S04]  /*50b0*/  IMAD.HI.U32 R20, R3, R36.reuse, RZ ;  /* 0x0000002403147227 */ /* 0x080fe800078e00ff */
[----:B------:R-:W-:Y:S01]  /*50c0*/  IMAD.HI.U32 R22, R7, R36, RZ ;  /* 0x0000002407167227 */ /* 0x000fe200078e00ff */
[-C--:B------:R-:W-:Y:S02]  /*50d0*/  @P2 SHF.R.U32.HI R3, RZ, R37.reuse, R20 ;  /* 0x00000025ff032219 */ /* 0x080fe40000011614 */
[----:B------:R-:W-:Y:S02]  /*50e0*/  SHF.R.U32.HI R20, RZ, R100, R21 ;  /* 0x00000064ff147219 */ /* 0x000fe40000011615 */
[----:B------:R-:W-:Y:S01]  /*50f0*/  @P2 SHF.R.U32.HI R7, RZ, R37, R22 ;  /* 0x00000025ff072219 */ /* 0x000fe20000011616 */
[C---:B------:R-:W-:Y:S01]  /*5100*/  IMAD R2, R40.reuse, R3, RZ ;  /* 0x0000000328027224 */ /* 0x040fe200078e02ff */
[----:B------:R-:W-:Y:S02]  /*5110*/  SEL R5, R43, R20, !P0 ;  /* 0x000000142b057207 */ /* 0x000fe40004000000 */
[----:B------:R-:W-:Y:S01]  /*5120*/  SEL R3, R45, R24, !P3 ;  /* 0x000000182d037207 */ /* 0x000fe20005800000 */
[----:B------:R-:W-:Y:S01]  /*5130*/  IMAD R4, R40, R7, RZ ;  /* 0x0000000728047224 */ /* 0x000fe200078e02ff */
[C---:B------:R-:W-:Y:S01]  /*5140*/  ISETP.GE.AND P0, PT, R5.reuse, R2, PT ;  /* 0x000000020500720c */ /* 0x040fe20003f06270 */
[----:B------:R-:W-:Y:S03]  /*5150*/  IMAD.HI.U32 R6, R5, R36, RZ ;  /* 0x0000002405067227 */ /* 0x000fe600078e00ff */
[----:B------:R-:W-:Y:S01]  /*5160*/  ISETP.GE.OR P0, PT, R3, R4, P0 ;  /* 0x000000040300720c */ /* 0x000fe20000706670 */
[----:B------:R-:W-:Y:S01]  /*5170*/  IMAD.MOV R4, RZ, RZ, -R3 ;  /* 0x000000ffff047224 */ /* 0x000fe200078e0a03 */
[-C--:B------:R-:W-:Y:S03]  /*5180*/  SHF.R.U32.HI R6, RZ, R37.reuse, R6 ;  /* 0x00000025ff067219 */ /* 0x080fe60000011606 */
[----:B------:R-:W-:Y:S01]  /*5190*/  IMAD R45, R42, R4, R45 ;  /* 0x000000042a2d7224 */ /* 0x000fe200078e022d */
[----:B------:R-:W-:Y:S05]  /*51a0*/  SEL R15, R5, R6, !P2 ;  /* 0x00000006050f7207 */ /* 0x000fea0005000000 */
[----:B------:R-:W-:Y:S02]  /*51b0*/  IMAD.MOV R6, RZ, RZ, -R15 ;  /* 0x000000ffff067224 */ /* 0x000fe400078e0a0f */
[C---:B------:R-:W-:Y:S04]  /*51c0*/  @!P0 IMAD.HI.U32 R2, R3.reuse, R36, RZ ;  /* 0x0000002403028227 */ /* 0x040fe800078e00ff */
[----:B------:R-:W-:Y:S01]  /*51d0*/  IMAD R6, R40, R6, R5 ;  /* 0x0000000628067224 */ /* 0x000fe200078e0205 */
[----:B------:R-:W-:Y:S04]  /*51e0*/  @!P0 SHF.R.U32.HI R2, RZ, R37, R2 ;  /* 0x00000025ff028219 */ /* 0x000fe80000011602 */
[----:B------:R-:W-:Y:S02]  /*51f0*/  @!P0 SEL R0, R3, R2, !P2 ;  /* 0x0000000203008207 */ /* 0x000fe40005000000 */
[----:B------:R-:W-:Y:S02]  /*5200*/  IADD3 R2, PT, PT, -R5, RZ, RZ ;  /* 0x000000ff05027210 */ /* 0x000fe40007ffe1ff */
[----:B------:R-:W-:Y:S01]  /*5210*/  @!P0 IADD3 R8, PT, PT, R15, -R0, RZ ;  /* 0x800000000f088210 */ /* 0x000fe20007ffe0ff */
[----:B------:R-:W-:Y:S02]  /*5220*/  @!P0 IMAD R0, R7, R6, R0 ;  /* 0x0000000607008224 */ /* 0x000fe400078e0200 */
[----:B------:R-:W-:Y:S02]  /*5230*/  IMAD R43, R38, R2, R43 ;  /* 0x00000002262b7224 */ /* 0x000fe400078e022b */
[----:B------:R-:W-:Y:S02]  /*5240*/  @!P0 IMAD R5, R8, R40, R3 ;  /* 0x0000002808058224 */ /* 0x000fe400078e0203 */
[----:B------:R-:W-:Y:S04]  /*5250*/  @!P0 IMAD.MOV.U32 R3, RZ, RZ, R0 ;  /* 0x000000ffff038224 */ /* 0x000fe800078e0000 */
[----:B------:R-:W-:Y:S02]  /*5260*/  IMAD R45, R3, R42, R45 ;  /* 0x0000002a032d7224 */ /* 0x000fe400078e022d */
[----:B------:R-:W-:Y:S07]  /*5270*/  IMAD R43, R5, R38, R43 ;  /* 0x00000026052b7224 */ /* 0x000fee00078e022b */
.L_x_97:
[----:B------:R-:W-:Y:S01]  /*5280*/  @!P1 IMAD.HI.U32 R0, R45, R12, RZ ;  /* 0x0000000c2d009227 */ /* 0x000fe200078e00ff */
[----:B-1----:R-:W-:Y:S01]  /*5290*/  @!P1 ISETP.NE.AND P0, PT, R10, 0x1, PT ;  /* 0x000000010a00980c */ /* 0x002fe20003f05270 */
[----:B------:R-:W-:Y:S01]  /*52a0*/  ULOP3.LUT UP0, URZ, UR42, 0x1b0, URZ, 0xc0, !UPT ;  /* 0x000001b02aff7892 */ /* 0x000fe2000f80c0ff */
[----:B------:R-:W-:Y:S01]  /*52b0*/  @!P1 ISETP.NE.AND P2, PT, R9, 0x1, PT ;  /* 0x000000010900980c */ /* 0x000fe20003f45270 */
[----:B------:R-:W-:Y:S01]  /*52c0*/  @!P1 IMAD.HI.U32 R3, R43, R11, RZ ;  /* 0x0000000b2b039227 */ /* 0x000fe200078e00ff */
[----:B------:R-:W-:Y:S02]  /*52d0*/  @!P1 SHF.R.U32.HI R0, RZ, R13, R0 ;  /* 0x0000000dff009219 */ /* 0x000fe40000011600 */
[----:B------:R-:W-:Y:S01]  /*52e0*/  @P4 SHF.R.U32.HI R107, RZ, 0x10, R17 ;  /* 0x00000010ff6b4819 */ /* 0x000fe20000011611 */
[----:B------:R-:W-:Y:S01]  /*52f0*/  VIADD R114, R114, 0x1 ;  /* 0x0000000172727836 */ /* 0x000fe20000000000 */
[----:B------:R-:W-:Y:S02]  /*5300*/  @!P1 SHF.R.U32.HI R2, RZ, R14, R3 ;  /* 0x0000000eff029219 */ /* 0x000fe40000011603 */
[----:B------:R-:W-:Y:S02]  /*5310*/  @!P1 SEL R3, R45, R0, !P2 ;  /* 0x000000002d039207 */ /* 0x000fe40005000000 */
[----:B------:R-:W-:Y:S05]  /*5320*/  @!P1 SEL R2, R43, R2, !P0 ;  /* 0x000000022b029207 */ /* 0x000fea0004000000 */
[----:B------:R-:W-:Y:S02]  /*5330*/  @!P1 IMAD.IADD R0, R2, 0x1, -R3 ;  /* 0x0000000102009824 */ /* 0x000fe400078e0a03 */
[----:B------:R-:W-:Y:S02]  /*5340*/  @!P1 IMAD.IADD R2, R3, 0x1, -R2 ;  /* 0x0000000103029824 */ /* 0x000fe400078e0a02 */
[----:B------:R-:W-:Y:S02]  /*5350*/  @!P1 IMAD R45, R0, R9, R45 ;  /* 0x00000009002d9224 */ /* 0x000fe400078e022d */
[----:B------:R-:W-:Y:S01]  /*5360*/  @!P1 IMAD R43, R2, R10, R43 ;  /* 0x0000000a022b9224 */ /* 0x000fe200078e022b */
[----:B------:R-:W-:Y:S06]  /*5370*/  BRA.U !UP0, `(.L_x_98) ;  /* 0x0000000108407547 */ /* 0x000fec000b800000 */
[----:B------:R-:W1:Y:S01]  /*5380*/  LDCU.64 UR8, c[0x4][0x80] ;  /* 0x01001000ff0877ac */ /* 0x000e620008000a00 */
[----:B------:R-:W-:Y:S01]  /*5390*/  MOV R3, 0x0 ;  /* 0x0000000000037802 */ /* 0x000fe20000000f00 */
[----:B------:R-:W-:Y:S02]  /*53a0*/  HFMA2 R12, -RZ, RZ, 0, 5.9604644775390625e-08 ;  /* 0x00000001ff0c7431 */ /* 0x000fe400000001ff */
[----:B------:R-:W-:Y:S02]  /*53b0*/  IMAD.MOV.U32 R8, RZ, RZ, 0x70 ;  /* 0x00000070ff087424 */ /* 0x000fe400078e00ff */
[----:B------:R-:W-:Y:S01]  /*53c0*/  IMAD.MOV.U32 R13, RZ, RZ, RZ ;  /* 0x000000ffff0d7224 */ /* 0x000fe200078e00ff */
[----:B------:R-:W2:Y:S01]  /*53d0*/  LDCU.64 UR6, c[0x4][0x88] ;  /* 0x01001100ff0677ac */ /* 0x000ea20008000a00 */
[----:B------:R-:W3:Y:S01]  /*53e0*/  LDC.64 R2, c[0x4][R3] ;  /* 0x0100000003027b82 */ /* 0x000ee20000000a00 */
[----:B------:R-:W4:Y:S01]  /*53f0*/  LDCU.64 UR4, c[0x4][0x8] ;  /* 0x01000100ff0477ac */ /* 0x000f220008000a00 */
[----:B-1----:R-:W-:Y:S01]  /*5400*/  MOV R5, UR9 ;  /* 0x0000000900057c02 */ /* 0x002fe20008000f00 */
[----:B------:R-:W-:Y:S01]  /*5410*/  IMAD.U32 R4, RZ, RZ, UR8 ;  /* 0x00000008ff047e24 */ /* 0x000fe2000f8e00ff */
[----:B--2---:R-:W-:Y:S01]  /*5420*/  MOV R7, UR7 ;  /* 0x0000000700077c02 */ /* 0x004fe20008000f00 */
[----:B------:R-:W-:Y:S01]  /*5430*/  IMAD.U32 R6, RZ, RZ, UR6 ;  /* 0x00000006ff067e24 */ /* 0x000fe2000f8e00ff */
[----:B----4-:R-:W-:Y:S01]  /*5440*/  MOV R11, UR5 ;  /* 0x00000005000b7c02 */ /* 0x010fe20008000f00 */
[----:B------:R-:W-:Y:S02]  /*5450*/  IMAD.U32 R10, RZ, RZ, UR4 ;  /* 0x00000004ff0a7e24 */ /* 0x000fe4000f8e00ff */
[----:B------:R-:W-:Y:S07]  /*5460*/  LEPC R20, `(.L_x_98) ;  /* 0x000000001014794e */ /* 0x000fee0000000000 */
[----:B---3-5:R-:W-:Y:S05]  /*5470*/  CALL.ABS.NOINC R2 ;  /* 0x0000000002007343 */ /* 0x028fea0003c00000 */
.L_x_98:
[----:B------:R-:W-:Y:S01]  /*5480*/  LOP3.LUT P0, RZ, R111, 0x1b0, RZ, 0xc0, !PT ;  /* 0x000001b06fff7812 */ /* 0x000fe2000780c0ff */
[----:B------:R-:W-:Y:S11]  /*5490*/  BSSY.RECONVERGENT B6, `(.L_x_99) ;  /* 0x0000013000067945 */ /* 0x000ff60003800200 */
[----:B------:R-:W-:Y:S01]  /*54a0*/  @!UPT UIADD3 URZ, UPT, UPT, URZ, URZ, URZ ;  /* 0x000000fffffff290 */ /* 0x000fe2000fffe0ff */
[----:B------:R-:W-:Y:S05]  /*54b0*/  @!P0 BRA `(.L_x_100) ;  /* 0x0000000000408947 */ /* 0x000fea0003800000 */
        /* <DEDUP_REMOVED lines=16> */
.L_x_100:
[----:B------:R-:W-:Y:S05]  /*55c0*/  BSYNC.RECONVERGENT B6 ;  /* 0x0000000000067941 */ /* 0x000fea0003800200 */
.L_x_99:
[----:B------:R-:W-:Y:S01]  /*55d0*/  ISETP.NE.U32.AND P3, PT, R88, RZ, PT ;  /* 0x000000ff5800720c */ /* 0x000fe20003f65070 */
[----:B------:R-:W-:Y:S01]  /*55e0*/  UISETP.NE.AND UP1, UPT, UR44, URZ, UPT ;  /* 0x000000ff2c00728c */ /* 0x000fe2000bf25270 */
[----:B------:R-:W-:Y:S02]  /*55f0*/  ISETP.NE.U32.AND P4, PT, R84, RZ, PT ;  /* 0x000000ff5400720c */ /* 0x000fe40003f85070 */
[----:B------:R-:W-:Y:S02]  /*5600*/  ISETP.NE.AND.EX P3, PT, R89, RZ, PT, P3 ;  /* 0x000000ff5900720c */ /* 0x000fe40003f65330 */
[----:B------:R-:W-:Y:S02]  /*5610*/  PLOP3.LUT P1, PT, PT, PT, PT, 0x8, 0x80 ;  /* 0x000000000080781c */ /* 0x000fe40003f2e170 */
[----:B------:R-:W-:Y:S02]  /*5620*/  PLOP3.LUT P0, PT, PT, PT, UP1, 0x80, 0x8 ;  /* 0x000000000008781c */ /* 0x000fe40003f0f018 */
[----:B------:R-:W-:Y:S02]  /*5630*/  ISETP.NE.AND.EX P4, PT, R85, RZ, PT, P4 ;  /* 0x000000ff5500720c */ /* 0x000fe40003f85340 */
[----:B------:R-:W1:Y:S09]  /*5640*/  @UP1 LDCU.64 UR4, c[0x0][0x888] ;  /* 0x00011100ff0417ac */ /* 0x000e720008000a00 */
[----:B------:R-:W-:Y:S01]  /*5650*/  @P0 PLOP3.LUT P1, PT, P3, PT, PT, 0x80, 0x8 ;  /* 0x000000000008081c */ /* 0x000fe20001f2f070 */
[----:B-1----:R-:W-:Y:S04]  /*5660*/  @UP1 UISETP.NE.U32.AND UP0, UPT, UR4, URZ, UPT ;  /* 0x000000ff0400128c */ /* 0x002fe8000bf05070 */
[----:B------:R-:W-:Y:S04]  /*5670*/  @UP1 UISETP.NE.AND.EX UP0, UPT, UR5, URZ, UPT, UP0 ;  /* 0x000000ff0500128c */ /* 0x000fe8000bf05300 */
[----:B------:R-:W-:Y:S01]  /*5680*/  @UP1 USEL UR4, URZ, 0xffffffff, UP0 ;  /* 0xffffffffff041887 */ /* 0x000fe20008000000 */
[----:B------:R-:W-:Y:S11]  /*5690*/  @!P3 BRA `(.L_x_101) ;  /* 0x00000000002cb947 */ /* 0x000ff60003800000 */
[----:B------:R-:W-:Y:S01]  /*56a0*/  ISETP.NE.U32.AND P2, PT, R86, RZ, PT ;  /* 0x000000ff5600720c */ /* 0x000fe20003f45070 */
[----:B------:R-:W-:Y:S03]  /*56b0*/  IMAD.MOV.U32 R99, RZ, RZ, 0x1 ;  /* 0x00000001ff637424 */ /* 0x000fe600078e00ff */
[----:B------:R-:W-:Y:S11]  /*56c0*/  ISETP.NE.AND.EX P2, PT, R87, RZ, PT, P2 ;  /* 0x000000ff5700720c */ /* 0x000ff60003f45320 */
[----:B------:R-:W-:Y:S02]  /*56d0*/  @!UPT UIADD3 URZ, UPT, UPT, URZ, URZ, URZ ;  /* 0x000000fffffff290 */ /* 0x000fe4000fffe0ff */
[----:B------:R-:W1:Y:S01]  /*56e0*/  @P2 LDC.64 R2, c[0x0][0x888] ;  /* 0x00022200ff022b82 */ /* 0x000e620000000a00 */
[----:B------:R-:W-:Y:S04]  /*56f0*/  @P2 IMAD R0, R88, UR36, RZ ;  /* 0x0000002458002c24 */ /* 0x000fe8000f8e02ff */
[----:B-1----:R-:W-:Y:S04]  /*5700*/  @P2 IMAD.WIDE R2, R0, 0x4, R2 ;  /* 0x0000000400022825 */ /* 0x002fe800078e0202 */
[----:B------:R-:W-:Y:S01]  /*5710*/  HFMA2 R0, -RZ, RZ, 0, 5.9604644775390625e-08 ;  /* 0x00000001ff007431 */ /* 0x000fe200000001ff */
[----:B-----5:R1:W5:Y:S04]  /*5720*/  @P2 LDG.E R48, desc[UR40][R2.64] ;  /* 0x0000002802302981 */ /* 0x020368000c1e1900 */
[----:B------:R-:W-:Y:S01]  /*5730*/  @!P2 PRMT R99, R0, 0x7610, R99 ;  /* 0x000076100063a816 */ /* 0x000fe20000000063 */
[----:B-1----:R-:W2:Y:S06]  /*5740*/  @!P2 LDC R48, c[0x0][0x880] ;  /* 0x00022000ff30ab82 */ /* 0x002eac0000000800 */
.L_x_101:
[----:B------:R-:W-:Y:S05]  /*5750*/  @!P4 BRA `(.L_x_102) ;  /* 0x000000000020c947 */ /* 0x000fea0003800000 */
[----:B------:R-:W-:Y:S04]  /*5760*/  ISETP.NE.U32.AND P2, PT, R82, RZ, PT ;  /* 0x000000ff5200720c */ /* 0x000fe80003f45070 */
[----:B------:R-:W-:Y:S11]  /*5770*/  ISETP.NE.AND.EX P2, PT, R83, RZ, PT, P2 ;  /* 0x000000ff5300720c */ /* 0x000ff60003f45320 */
[----:B------:R-:W-:Y:S02]  /*5780*/  @!UPT UIADD3 URZ, UPT, UPT, URZ, URZ, URZ ;  /* 0x000000fffffff290 */ /* 0x000fe4000fffe0ff */
[----:B------:R-:W1:Y:S01]  /*5790*/  @P2 LDC.64 R2, c[0x0][0x8a8] ;  /* 0x00022a00ff022b82 */ /* 0x000e620000000a00 */
[----:B------:R-:W-:Y:S04]  /*57a0*/  @P2 IMAD R0, R84, UR36, RZ ;  /* 0x0000002454002c24 */ /* 0x000fe8000f8e02ff */
[----:B-1----:R-:W-:Y:S05]  /*57b0*/  @P2 IMAD.WIDE R2, R0, 0x4, R2 ;  /* 0x0000000400022825 */ /* 0x002fea00078e0202 */
[----:B-----5:R1:W5:Y:S02]  /*57c0*/  @P2 LDG.E R46, desc[UR40][R2.64] ;  /* 0x00000028022e2981 */ /* 0x020364000c1e1900 */
[----:B-1----:R-:W3:Y:S02]  /*57d0*/  @!P2 LDC R46, c[0x0][0x8a0] ;  /* 0x00022800ff2eab82 */ /* 0x002ee40000000800 */
.L_x_102:
[----:B--2--5:R-:W-:Y:S01]  /*57e0*/  @P0 ISETP.NE.AND P4, PT, R48, RZ, PT ;  /* 0x000000ff3000020c */ /* 0x024fe20003f85270 */
[----:B------:R-:W-:Y:S01]  /*57f0*/  IMAD.U32 R0, RZ, RZ, UR4 ;  /* 0x00000004ff007e24 */ /* 0x000fe2000f8e00ff */
[----:B------:R-:W-:Y:S01]  /*5800*/  @P0 LOP3.LUT P2, RZ, R99, 0xff, RZ, 0xc0, !PT ;  /* 0x000000ff63ff0812 */ /* 0x000fe2000784c0ff */
[----:B------:R-:W-:Y:S01]  /*5810*/  BSSY B1, `(.L_x_103) ;  /* 0x0000034000017945 */ /* 0x000fe20003800000 */
[----:B------:R-:W-:Y:S01]  /*5820*/  @P0 SEL R3, RZ, 0xffffffff, P4 ;  /* 0xffffffffff030807 */ /* 0x000fe20002000000 */
[C---:B------:R-:W-:Y:S01]  /*5830*/  IMAD R32, R44.reuse, 0x20, R47 ;  /* 0x000000202c207824 */ /* 0x040fe200078e022f */
[----:B------:R-:W-:Y:S02]  /*5840*/  LEA R113, R44, UR43, 0x3 ;  /* 0x0000002b2c717c11 */ /* 0x000fe4000f8e18ff */
[----:B------:R-:W-:Y:S02]  /*5850*/  CS2R R58, SRZ ;  /* 0x00000000003a7805 */ /* 0x000fe4000001ff00 */
[----:B------:R-:W-:Y:S02]  /*5860*/  @P1 SEL R3, R0, R3, !P2 ;  /* 0x0000000300031207 */ /* 0x000fe40005000000 */
[----:B------:R-:W-:Y:S02]  /*5870*/  CS2R R56, SRZ ;  /* 0x0000000000387805 */ /* 0x000fe4000001ff00 */
[----:B------:R-:W-:Y:S02]  /*5880*/  SHF.L.U32 R2, R110, 0x1f, RZ ;  /* 0x0000001f6e027819 */ /* 0x000fe400000006ff */
[----:B------:R-:W-:Y:S02]  /*5890*/  CS2R R54, SRZ ;  /* 0x0000000000367805 */ /* 0x000fe4000001ff00 */
[----:B------:R-:W-:Y:S02]  /*58a0*/  @P0 LOP3.LUT R3, R3, 0x1, RZ, 0xc0, !PT ;  /* 0x0000000103030812 */ /* 0x000fe400078ec0ff */
[----:B------:R-:W-:Y:S02]  /*58b0*/  CS2R R52, SRZ ;  /* 0x0000000000347805 */ /* 0x000fe4000001ff00 */
[----:B------:R-:W-:Y:S02]  /*58c0*/  PLOP3.LUT P5, PT, PT, PT, PT, 0x8, 0x80 ;  /* 0x000000000080781c */ /* 0x000fe40003fae170 */
[----:B------:R-:W-:Y:S11]  /*58d0*/  ISETP.NE.U32.OR P1, PT, R3, 0x1, !P0 ;  /* 0x000000010300780c */ /* 0x000ff60004725470 */
[----:B------:R-:W-:Y:S02]  /*58e0*/  @!UPT UIADD3 URZ, UPT, UPT, URZ, URZ, URZ ;  /* 0x000000fffffff290 */ /* 0x000fe4000fffe0ff */
[----:B------:R-:W-:Y:S04]  /*58f0*/  @P1 SHF.L.U32 R4, R108, 0x1f, RZ ;  /* 0x0000001f6c041819 */ /* 0x000fe800000006ff */
[----:B------:R-:W1:Y:S01]  /*5900*/  @P1 SYNCS.PHASECHK.TRANS64.TRYWAIT P0, [UR43+0x50], R4 ;  /* 0x00005004ff0015a7 */ /* 0x000e62000800112b */
[----:B------:R2:W4:Y:S01]  /*5910*/  SYNCS.PHASECHK.TRANS64.TRYWAIT P4, [R113+URZ+0x90], R2 ;  /* 0x00009002710075a7 */ /* 0x00052200080811ff */
[----:B-1----:R-:W-:Y:S01]  /*5920*/  @P1 PLOP3.LUT P5, PT, P0, PT, PT, 0x8, 0x80 ;  /* 0x000000000080181c */ /* 0x002fe200007ae170 */
[----:B------:R-:W-:Y:S01]  /*5930*/  @!UPT UIADD3 URZ, UPT, UPT, URZ, URZ, URZ ;  /* 0x000000fffffff290 */ /* 0x000fe2000fffe0ff */
[----:B--2-4-:R-:W-:Y:S11]  /*5940*/  @!P1 BRA `(.L_x_104) ;  /* 0x0000000000809947 */ /* 0x014ff60003800000 */
[----:B------:R-:W-:Y:S01]  /*5950*/  ISETP.NE.U32.AND P0, PT, RZ, UR38, PT ;  /* 0x00000026ff007c0c */ /* 0x000fe2000bf05070 */
[----:B------:R-:W-:Y:S01]  /*5960*/  BSSY B0, `(.L_x_105) ;  /* 0x0000012000007945 */ /* 0x000fe20003800000 */
[----:B------:R-:W-:Y:S02]  /*5970*/  ISETP.NE.AND P2, PT, R48, RZ, PT ;  /* 0x000000ff3000720c */ /* 0x000fe40003f45270 */
[----:B------:R-:W-:Y:S02]  /*5980*/  CS2R R54, SRZ ;  /* 0x0000000000367805 */ /* 0x000fe4000001ff00 */
[----:B------:R-:W-:Y:S02]  /*5990*/  ISETP.NE.AND.EX P0, PT, RZ, UR39, PT, P0 ;  /* 0x00000027ff007c0c */ /* 0x000fe4000bf05300 */
[----:B------:R-:W-:Y:S02]  /*59a0*/  CS2R R52, SRZ ;  /* 0x0000000000347805 */ /* 0x000fe4000001ff00 */
[----:B------:R-:W-:Y:S02]  /*59b0*/  LOP3.LUT P1, RZ, R99, 0xff, RZ, 0xc0, !PT ;  /* 0x000000ff63ff7812 */ /* 0x000fe4000782c0ff */
[----:B------:R-:W-:Y:S02]  /*59c0*/  CS2R R58, SRZ ;  /* 0x00000000003a7805 */ /* 0x000fe4000001ff00 */
[----:B------:R-:W-:Y:S02]  /*59d0*/  SEL R0, RZ, 0xffffffff, P2 ;  /* 0xffffffffff007807 */ /* 0x000fe40001000000 */
[----:B------:R-:W-:Y:S02]  /*59e0*/  CS2R R56, SRZ ;  /* 0x0000000000387805 */ /* 0x000fe4000001ff00 */
[----:B------:R-:W-:Y:S04]  /*59f0*/  SEL R3, RZ, 0xffffffff, P0 ;  /* 0xffffffffff037807 */ /* 0x000fe80000000000 */
[----:B------:R-:W-:Y:S04]  /*5a00*/  @P3 SEL R0, R3, R0, !P1 ;  /* 0x0000000003003207 */ /* 0x000fe80004800000 */
[----:B------:R-:W-:Y:S04]  /*5a10*/  LOP3.LUT R0, R0, 0x1, RZ, 0xc0, !PT ;  /* 0x0000000100007812 */ /* 0x000fe800078ec0ff */
[----:B------:R-:W-:Y:S01]  /*5a20*/  ISETP.NE.U32.AND P0, PT, R0, 0x1, PT ;  /* 0x000000010000780c */ /* 0x000fe20003f05070 */
[----:B------:R-:W-:Y:S01]  /*5a30*/  @!UPT UIADD3 URZ, UPT, UPT, URZ, URZ, URZ ;  /* 0x000000fffffff290 */ /* 0x000fe2000fffe0ff */
[----:B------:R-:W-:Y:S11]  /*5a40*/  @!P5 BRA `(.L_x_106) ;  /* 0x00000000000cd947 */ /* 0x000ff60003800000 */
[----:B------:R-:W-:Y:S04]  /*5a50*/  SHF.L.U32 R3, R108, 0x1f, RZ ;  /* 0x0000001f6c037819 */ /* 0x000fe800000006ff */
[----:B------:R-:W1:Y:S02]  /*5a60*/  SYNCS.PHASECHK.TRANS64.TRYWAIT P1, [UR43+0x50], R3 ;  /* 0x00005003ff0075a7 */ /* 0x000e64000802112b */
[----:B-1----:R-:W-:Y:S05]  /*5a70*/  @!P1 BRA `(.L_x_107) ;  /* 0x0000001400d09947 */ /* 0x002fea0003800000 */
.L_x_106:
[----:B------:R-:W-:Y:S05]  /*5a80*/  BSYNC B0 ;  /* 0x0000000000007941 */ /* 0x000fea0003800000 */
.L_x_105:
[----:B------:R2:W4:Y:S01]  /*5a90*/  @P0 LDS.128 R52, [R105+UR43+0x200] ;  /* 0x0002002b69340984 */ /* 0x0005220008000c00 */
[----:B------:R-:W-:Y:S01]  /*5aa0*/  UIADD3 UR4, UPT, UPT, UR43, 0x58, URZ ;  /* 0x000000582b047890 */ /* 0x000fe2000fffe0ff */
[----:B------:R-:W-:Y:S02]  /*5ab0*/  LOP3.LUT R108, R108, 0x1, RZ, 0x3c, !PT ;  /* 0x000000016c6c7812 */ /* 0x000fe400078e3cff */
[----:B------:R2:W1:Y:S01]  /*5ac0*/  @P0 LDS.128 R56, [R104+0x10] ;  /* 0x0000100068380984 */ /* 0x0004620000000c00 */
[----:B------:R-:W-:Y:S01]  /*5ad0*/  UPRMT UR4, UR37, 0x654, UR4 ;  /* 0x0000065425047896 */ /* 0x000fe20008000004 */
[----:B------:R-:W-:Y:S01]  /*5ae0*/  @!PT LDS RZ, [RZ] ;  /* 0x00000000fffff984 */ /* 0x000fe20000000800 */
[----:B------:R-:W-:Y:S01]  /*5af0*/  @!PT LDS RZ, [RZ] ;  /* 0x00000000fffff984 */ /* 0x000fe20000000800 */
[----:B------:R-:W-:Y:S01]  /*5b00*/  @!PT LDS RZ, [RZ] ;  /* 0x00000000fffff984 */ /* 0x000fe20000000800 */
[----:B------:R-:W-:Y:S01]  /*5b10*/  @!PT LDS RZ, [RZ] ;  /* 0x00000000fffff984 */ /* 0x000fe20000000800 */
[----:B------:R5:W-:Y:S06]  /*5b20*/  MEMBAR.ALL.CTA ;  /* 0x0000000000007992 */ /* 0x000bec0000008000 */
[----:B-----5:R-:W5:Y:S02]  /*5b30*/  FENCE.VIEW.ASYNC.S ;  /* 0x00000000000073c6 */ /* 0x020f640000000000 */
[----:B-----5:R-:W-:Y:S03]  /*5b40*/  SYNCS.ARRIVE.TRANS64.RED.A1T0 RZ, [UR4], RZ ;  /* 0x000000ffffff79a7 */ /* 0x020fe60008100404 */
.L_x_104:
[----:B------:R-:W-:Y:S05]  /*5b50*/  BSYNC B1 ;  /* 0x0000000000017941 */ /* 0x000fea0003800000 */
.L_x_103:
[----:B-1----:R-:W-:Y:S04]  /*5b60*/  SHF.R.U32.HI R3, RZ, 0x15, R32 ;  /* 0x00000015ff037819 */ /* 0x002fe80000011620 */
[----:B------:R-:W-:Y:S01]  /*5b70*/  LOP3.LUT P0, RZ, R3, 0x3, R106, 0x48, !PT ;  /* 0x0000000303ff7812 */ /* 0x000fe2000780486a */
[----:B------:R-:W-:Y:S01]  /*5b80*/  @!UPT UIADD3 URZ, UPT, UPT, URZ, URZ, URZ ;  /* 0x000000fffffff290 */ /* 0x000fe2000fffe0ff */
[----:B------:R-:W-:Y:S11]  /*5b90*/  @P4 BRA `(.L_x_108) ;  /* 0x0000000000084947 */ /* 0x000ff60003800000 */
[----:B------:R-:W1:Y:S02]  /*5ba0*/  SYNCS.PHASECHK.TRANS64.TRYWAIT P1, [R113+URZ+0x90], R2 ;  /* 0x00009002710075a7 */ /* 0x000e6400080211ff */
[----:B-1----:R-:W-:Y:S05]  /*5bb0*/  @!P1 BRA `(.L_x_109) ;  /* 0x0000001400989947 */ /* 0x002fea0003800000 */
.L_x_108:
[----:B------:R-:W-:Y:S05]  /*5bc0*/  @!P0 BRA `(.L_x_110) ;  /* 0x0000000000408947 */ /* 0x000fea0003800000 */
[----:B------:R-:W1:Y:S01]  /*5bd0*/  LDCU.64 UR8, c[0x4][0x70] ;  /* 0x01000e00ff0877ac */ /* 0x000e620008000a00 */
[----:B------:R-:W-:Y:S01]  /*5be0*/  MOV R3, 0x0 ;  /* 0x0000000000037802 */ /* 0x000fe20000000f00 */
[----:B------:R-:W-:Y:S02]  /*5bf0*/  HFMA2 R12, -RZ, RZ, 0, 5.9604644775390625e-08 ;  /* 0x00000001ff0c7431 */ /* 0x000fe400000001ff */
[----:B------:R-:W-:Y:S02]  /*5c00*/  IMAD.MOV.U32 R8, RZ, RZ, 0x192 ;  /* 0x00000192ff087424 */ /* 0x000fe400078e00ff */
[----:B------:R-:W-:Y:S01]  /*5c10*/  IMAD.MOV.U32 R13, RZ, RZ, RZ ;  /* 0x000000ffff0d7224 */ /* 0x000fe200078e00ff */
[----:B------:R-:W5:Y:S01]  /*5c20*/  LDCU.64 UR6, c[0x4][0x78] ;  /* 0x01000f00ff0677ac */ /* 0x000f620008000a00 */
[----:B------:R-:W2:Y:S01]  /*5c30*/  LDC.64 R2, c[0x4][R3] ;  /* 0x0100000003027b82 */ /* 0x000ea20000000a00 */
[----:B------:R-:W3:Y:S01]  /*5c40*/  LDCU.64 UR4, c[0x4][0x10] ;  /* 0x01000200ff0477ac */ /* 0x000ee20008000a00 */
[----:B-1----:R-:W-:Y:S01]  /*5c50*/  MOV R5, UR9 ;  /* 0x0000000900057c02 */ /* 0x002fe20008000f00 */
[----:B------:R-:W-:Y:S01]  /*5c60*/  IMAD.U32 R4, RZ, RZ, UR8 ;  /* 0x00000008ff047e24 */ /* 0x000fe2000f8e00ff */
[----:B-----5:R-:W-:Y:S01]  /*5c70*/  MOV R7, UR7 ;  /* 0x0000000700077c02 */ /* 0x020fe20008000f00 */
[----:B------:R-:W-:Y:S01]  /*5c80*/  IMAD.U32 R6, RZ, RZ, UR6 ;  /* 0x00000006ff067e24 */ /* 0x000fe2000f8e00ff */
[----:B---3--:R-:W-:Y:S01]  /*5c90*/  MOV R11, UR5 ;  /* 0x00000005000b7c02 */ /* 0x008fe20008000f00 */
[----:B------:R-:W-:Y:S02]  /*5ca0*/  IMAD.U32 R10, RZ, RZ, UR4 ;  /* 0x00000004ff0a7e24 */ /* 0x000fe4000f8e00ff */
[----:B------:R-:W-:Y:S07]  /*5cb0*/  LEPC R20, `(.L_x_110) ;  /* 0x000000001014794e */ /* 0x000fee0000000000 */
[----:B--2-4-:R-:W-:Y:S05]  /*5cc0*/  CALL.ABS.NOINC R2 ;  /* 0x0000000002007343 */ /* 0x014fea0003c00000 */
.L_x_110:
[----:B------:R-:W-:Y:S01]  /*5cd0*/  LOP3.LUT P0, RZ, R103, 0x60, RZ, 0xc0, !PT ;  /* 0x0000006067ff7812 */ /* 0x000fe2000780c0ff */
[----:B------:R-:W-:Y:S05]  /*5ce0*/  WARPSYNC.ALL ;  /* 0x0000000000007948 */ /* 0x000fea0003800000 */
[----:B------:R-:W-:Y:S01]  /*5cf0*/  R2UR UR4, R32 ;  /* 0x00000000200472ca */ /* 0x000fe200000e0000 */
[----:B----4-:R-:W-:Y:S01]  /*5d00*/  IMAD.U32 R75, R54, 0x10000, RZ ;  /* 0x00010000364b7824 */ /* 0x010fe200078e00ff */
[----:B------:R-:W-:Y:S01]  /*5d10*/  SHF.L.U32 R51, R52, 0x10, RZ ;  /* 0x0000001034337819 */ /* 0x000fe200000006ff */
[----:B------:R-:W-:Y:S01]  /*5d20*/  IMAD.U32 R74, R56, 0x10000, RZ ;  /* 0x00010000384a7824 */ /* 0x000fe200078e00ff */
[----:B------:R-:W-:Y:S01]  /*5d30*/  PRMT R49, R52, 0x8880, RZ ;  /* 0x0000888034317816 */ /* 0x000fe200000000ff */
[----:B------:R-:W-:Y:S01]  /*5d40*/  IMAD.U32 R64, R58, 0x10000, RZ ;  /* 0x000100003a407824 */ /* 0x000fe200078e00ff */
[----:B------:R-:W-:Y:S01]  /*5d50*/  SHF.L.U32 R50, R52, 0x8, RZ ;  /* 0x0000000834327819 */ /* 0x000fe200000006ff */
[----:B------:R-:W-:Y:S01]  /*5d60*/  BSSY.RECONVERGENT B0, `(.L_x_111) ;  /* 0x000009f000007945 */ /* 0x000fe20003800200 */
[----:B------:R-:W-:Y:S02]  /*5d70*/  SHF.R.S32.HI R51, RZ, 0x18, R51 ;  /* 0x00000018ff337819 */ /* 0x000fe40000011433 */
[----:B------:R-:W-:Y:S02]  /*5d80*/  PRMT R80, R53, 0x8880, RZ ;  /* 0x0000888035507816 */ /* 0x000fe400000000ff */
[----:B------:R-:W-:Y:S01]  /*5d90*/  SHF.R.S32.HI R50, RZ, 0x18, R50 ;  /* 0x00000018ff327819 */ /* 0x000fe20000011432 */
[----:B------:R-:W1:Y:S01]  /*5da0*/  LDTM.x32 R4, tmem[UR4] ;  /* 0x00000004000479ee */ /* 0x000e6200082c0000 */
[----:B------:R-:W-:Y:S01]  /*5db0*/  NOP ;  /* 0x0000000000007918 */ /* 0x000fe20000000000 */
[----:B------:R-:W-:Y:S02]  /*5dc0*/  IADD3 R113, PT, PT, R113, 0xb0, RZ ;  /* 0x000000b071717810 */ /* 0x000fe40007ffe0ff */
[----:B------:R-:W-:Y:S02]  /*5dd0*/  SHF.R.S32.HI R52, RZ, 0x18, R52 ;  /* 0x00000018ff347819 */ /* 0x000fe40000011434 */
[----:B------:R-:W-:Y:S02]  /*5de0*/  LOP3.LUT R113, R113, 0xfefffff8, RZ, 0xc0, !PT ;  /* 0xfefffff871717812 */ /* 0x000fe400078ec0ff */
[----:B------:R-:W-:Y:S02]  /*5df0*/  SHF.L.U32 R79, R53, 0x10, RZ ;  /* 0x00000010354f7819 */ /* 0x000fe400000006ff */
[----:B-1----:R1:W-:Y:S01]  /*5e00*/  SYNCS.ARRIVE.TRANS64.RED.A1T0 RZ, [R113+URZ], RZ ;  /* 0x000000ff71ff79a7 */ /* 0x0023e200081004ff */
[----:B------:R-:W-:Y:S02]  /*5e10*/  PRMT R77, R54, 0x8880, RZ ;  /* 0x00008880364d7816 */ /* 0x000fe400000000ff */
[C---:B------:R-:W-:Y:S02]  /*5e20*/  PRMT R71, R55.reuse, 0x8880, RZ ;  /* 0x0000888037477816 */ /* 0x040fe400000000ff */
[----:B------:R-:W-:Y:S02]  /*5e30*/  SHF.L.U32 R70, R55, 0x10, RZ ;  /* 0x0000001037467819 */ /* 0x000fe400000006ff */
[----:B------:R-:W-:Y:S02]  /*5e40*/  PRMT R76, R56, 0x8880, RZ ;  /* 0x00008880384c7816 */ /* 0x000fe400000000ff */
[C---:B------:R-:W-:Y:S02]  /*5e50*/  PRMT R68, R57.reuse, 0x8880, RZ ;  /* 0x0000888039447816 */ /* 0x040fe400000000ff */
[----:B------:R-:W-:Y:S02]  /*5e60*/  SHF.L.U32 R67, R57, 0x10, RZ ;  /* 0x0000001039437819 */ /* 0x000fe400000006ff */
[----:B------:R-:W-:Y:S01]  /*5e70*/  PRMT R65, R58, 0x8880, RZ ;  /* 0x000088803a417816 */ /* 0x000fe200000000ff */
[C---:B---3--:R-:W-:Y:S01]  /*5e80*/  IMAD R0, R46.reuse, R4, RZ ;  /* 0x000000042e007224 */ /* 0x048fe200078e02ff */
[C---:B------:R-:W-:Y:S01]  /*5e90*/  PRMT R62, R59.reuse, 0x8880, RZ ;  /* 0x000088803b3e7816 */ /* 0x040fe200000000ff */
[C---:B------:R-:W-:Y:S01]  /*5ea0*/  IMAD R2, R46.reuse, R5, RZ ;  /* 0x000000052e027224 */ /* 0x040fe200078e02ff */
[----:B------:R-:W-:Y:S01]  /*5eb0*/  SHF.L.U32 R61, R59, 0x10, RZ ;  /* 0x000000103b3d7819 */ /* 0x000fe200000006ff */
[C---:B------:R-:W-:Y:S01]  /*5ec0*/  IMAD R3, R46.reuse, R6, RZ ;  /* 0x000000062e037224 */ /* 0x040fe200078e02ff */
[----:B------:R-:W-:Y:S01]  /*5ed0*/  SHF.L.U32 R78, R53, 0x8, RZ ;  /* 0x00000008354e7819 */ /* 0x000fe200000006ff */
[-C--:B------:R-:W-:Y:S01]  /*5ee0*/  IMAD R0, R49, R48.reuse, R0 ;  /* 0x0000003031007224 */ /* 0x080fe200078e0200 */
[----:B------:R-:W-:Y:S01]  /*5ef0*/  SHF.R.S32.HI R53, RZ, 0x18, R53 ;  /* 0x00000018ff357819 */ /* 0x000fe20000011435 */
[----:B------:R-:W-:Y:S01]  /*5f00*/  IMAD R7, R46, R7, RZ ;  /* 0x000000072e077224 */ /* 0x000fe200078e02ff */
[----:B------:R-:W-:Y:S01]  /*5f10*/  SHF.L.U32 R72, R54, 0x8, RZ ;  /* 0x0000000836487819 */ /* 0x000fe200000006ff */
[-C--:B------:R-:W-:Y:S01]  /*5f20*/  IMAD R2, R51, R48.reuse, R2 ;  /* 0x0000003033027224 */ /* 0x080fe200078e0202 */
[----:B------:R-:W-:Y:S01]  /*5f30*/  SHF.R.S32.HI R51, RZ, 0x18, R78 ;  /* 0x00000018ff337819 */ /* 0x000fe2000001144e */
[----:B------:R-:W-:Y:S01]  /*5f40*/  IMAD R3, R50, R48, R3 ;  /* 0x0000003032037224 */ /* 0x000fe200078e0203 */
[----:B------:R-:W-:Y:S01]  /*5f50*/  SHF.R.S32.HI R50, RZ, 0x18, R79 ;  /* 0x00000018ff327819 */ /* 0x000fe2000001144f */
[----:B------:R-:W-:Y:S01]  /*5f60*/  IMAD.MOV.U32 R49, RZ, RZ, R80 ;  /* 0x000000ffff317224 */ /* 0x000fe200078e0050 */
[----:B------:R-:W-:Y:S01]  /*5f70*/  SHF.R.S32.HI R54, RZ, 0x18, R54 ;  /* 0x00000018ff367819 */ /* 0x000fe20000011436 */
[----:B------:R-:W-:Y:S01]  /*5f80*/  IMAD R8, R46, R8, RZ ;  /* 0x000000082e087224 */ /* 0x000fe200078e02ff */
[----:B------:R-:W-:Y:S01]  /*5f90*/  SHF.L.U32 R69, R55, 0x8, RZ ;  /* 0x0000000837457819 */ /* 0x000fe200000006ff */
[----:B------:R-:W-:Y:S01]  /*5fa0*/  IMAD R7, R52, R48, R7 ;  /* 0x0000003034077224 */ /* 0x000fe200078e0207 */
[----:B------:R-:W-:Y:S01]  /*5fb0*/  SHF.R.S32.HI R55, RZ, 0x18, R55 ;  /* 0x00000018ff377819 */ /* 0x000fe20000011437 */
[C---:B------:R-:W-:Y:S01]  /*5fc0*/  IMAD R9, R46.reuse, R9, RZ ;  /* 0x000000092e097224 */ /* 0x040fe200078e02ff */
[----:B------:R-:W-:Y:S01]  /*5fd0*/  SHF.R.S32.HI R52, RZ, 0x18, R56 ;  /* 0x00000018ff347819 */ /* 0x000fe20000011438 */
[C---:B------:R-:W-:Y:S01]  /*5fe0*/  IMAD R10, R46.reuse, R10, RZ ;  /* 0x0000000a2e0a7224 */ /* 0x040fe200078e02ff */
[----:B------:R-:W-:Y:S01]  /*5ff0*/  I2IP.S8.S32.SAT R93, R7, R3, RZ ;  /* 0x00000003075d7239 */ /* 0x000fe200000014ff */
[----:B------:R-:W-:Y:S01]  /*6000*/  IMAD R8, R49, R48, R8 ;  /* 0x0000003031087224 */ /* 0x000fe200078e0208 */
[----:B------:R-:W-:Y:S01]  /*6010*/  MOV R49, R77 ;  /* 0x0000004d00317202 */ /* 0x000fe20000000f00 */
[----:B------:R-:W-:Y:S01]  /*6020*/  IMAD R11, R46, R11, RZ ;  /* 0x0000000b2e0b7224 */ /* 0x000fe200078e02ff */
[----:B------:R-:W-:Y:S01]  /*6030*/  I2IP.S8.S32.SAT R92, R2, R0, R93 ;  /* 0x00000000025c7239 */ /* 0x000fe2000000145d */
[-C--:B------:R-:W-:Y:S01]  /*6040*/  IMAD R9, R50, R48.reuse, R9 ;  /* 0x0000003032097224 */ /* 0x080fe200078e0209 */
[----:B------:R-:W-:Y:S01]  /*6050*/  SHF.R.S32.HI R50, RZ, 0x18, R75 ;  /* 0x00000018ff327819 */ /* 0x000fe2000001144b */
[----:B------:R-:W-:Y:S01]  /*6060*/  IMAD R10, R51, R48, R10 ;  /* 0x00000030330a7224 */ /* 0x000fe200078e020a */
[----:B------:R-:W-:Y:S01]  /*6070*/  MOV R51, R71 ;  /* 0x0000004700337202 */ /* 0x000fe20000000f00 */
[----:B------:R-:W-:Y:S01]  /*6080*/  IMAD R4, R46, R12, RZ ;  /* 0x0000000c2e047224 */ /* 0x000fe200078e02ff */
[----:B------:R-:W-:Y:S01]  /*6090*/  SHF.L.U32 R73, R56, 0x8, RZ ;  /* 0x0000000838497819 */ /* 0x000fe200000006ff */
[-C--:B------:R-:W-:Y:S01]  /*60a0*/  IMAD R11, R53, R48.reuse, R11 ;  /* 0x00000030350b7224 */ /* 0x080fe200078e020b */
[----:B------:R-:W-:Y:S01]  /*60b0*/  SHF.R.S32.HI R53, RZ, 0x18, R69 ;  /* 0x00000018ff357819 */ /* 0x000fe20000011445 */
[C---:B------:R-:W-:Y:S01]  /*60c0*/  IMAD R5, R46.reuse, R13, RZ ;  /* 0x0000000d2e057224 */ /* 0x040fe200078e02ff */
[----:B------:R-:W-:Y:S01]  /*60d0*/  SHF.R.S32.HI R56, RZ, 0x18, R57 ;  /* 0x00000018ff387819 */ /* 0x000fe20000011439 */
[----:B------:R-:W-:Y:S01]  /*60e0*/  IMAD R4, R49, R48, R4 ;  /* 0x0000003031047224 */ /* 0x000fe200078e0204 */
[----:B------:R-:W-:Y:S01]  /*60f0*/  SHF.R.S32.HI R49, RZ, 0x18, R72 ;  /* 0x00000018ff317819 */ /* 0x000fe20000011448 */
[C---:B------:R-:W-:Y:S01]  /*6100*/  IMAD R6, R46.reuse, R14, RZ ;  /* 0x0000000e2e067224 */ /* 0x040fe200078e02ff */
[----:B------:R-:W-:Y:S01]  /*6110*/  I2IP.S8.S32.SAT R94, R11, R10, RZ ;  /* 0x0000000a0b5e7239 */ /* 0x000fe200000014ff */
[----:B------:R-:W-:Y:S01]  /*6120*/  IMAD R15, R46, R15, RZ ;  /* 0x0000000f2e0f7224 */ /* 0x000fe200078e02ff */
[----:B------:R-:W-:Y:S01]  /*6130*/  SHF.L.U32 R66, R57, 0x8, RZ ;  /* 0x0000000839427819 */ /* 0x000fe200000006ff */
[----:B------:R-:W-:Y:S01]  /*6140*/  IMAD R5, R50, R48, R5 ;  /* 0x0000003032057224 */ /* 0x000fe200078e0205 */
[----:B------:R-:W-:Y:S01]  /*6150*/  I2IP.S8.S32.SAT R93, R9, R8, R94 ;  /* 0x00000008095d7239 */ /* 0x000fe2000000145e */
[C---:B------:R-:W-:Y:S01]  /*6160*/  IMAD R12, R46.reuse, R16, RZ ;  /* 0x000000102e0c7224 */ /* 0x040fe200078e02ff */
[----:B------:R-:W-:Y:S01]  /*6170*/  SHF.R.S32.HI R50, RZ, 0x18, R70 ;  /* 0x00000018ff327819 */ /* 0x000fe20000011446 */
[----:B------:R-:W-:Y:S01]  /*6180*/  IMAD R6, R49, R48, R6 ;  /* 0x0000003031067224 */ /* 0x000fe200078e0206 */
[----:B------:R-:W-:Y:S01]  /*6190*/  MOV R49, R76 ;  /* 0x0000004c00317202 */ /* 0x000fe20000000f00 */
[----:B------:R-:W-:Y:S01]  /*61a0*/  IMAD R13, R46, R17, RZ ;  /* 0x000000112e0d7224 */ /* 0x000fe200078e02ff */
[----:B------:R-:W-:Y:S01]  /*61b0*/  SHF.R.S32.HI R57, RZ, 0x18, R58 ;  /* 0x00000018ff397819 */ /* 0x000fe2000001143a */
[----:B------:R-:W-:Y:S01]  /*61c0*/  IMAD R15, R54, R48, R15 ;  /* 0x00000030360f7224 */ /* 0x000fe200078e020f */
[----:B------:R-:W-:Y:S01]  /*61d0*/  SHF.L.U32 R63, R58, 0x8, RZ ;  /* 0x000000083a3f7819 */ /* 0x000fe200000006ff */
[C---:B------:R-:W-:Y:S01]  /*61e0*/  IMAD R14, R46.reuse, R18, RZ ;  /* 0x000000122e0e7224 */ /* 0x040fe200078e02ff */
[----:B------:R-:W-:Y:S01]  /*61f0*/  SHF.R.S32.HI R58, RZ, 0x18, R59 ;  /* 0x00000018ff3a7819 */ /* 0x000fe2000001143b */
[----:B------:R-:W-:Y:S01]  /*6200*/  IMAD R12, R51, R48, R12 ;  /* 0x00000030330c7224 */ /* 0x000fe200078e020c */
[----:B------:R-:W-:Y:S01]  /*6210*/  I2IP.S8.S32.SAT R94, R15, R6, RZ ;  /* 0x000000060f5e7239 */ /* 0x000fe200000014ff */
[----:B------:R-:W-:Y:S01]  /*6220*/  IMAD R19, R46, R19, RZ ;  /* 0x000000132e137224 */ /* 0x000fe200078e02ff */
[----:B------:R-:W-:Y:S01]  /*6230*/  SHF.R.S32.HI R51, RZ, 0x18, R73 ;  /* 0x00000018ff337819 */ /* 0x000fe20000011449 */
[----:B------:R-:W-:Y:S01]  /*6240*/  IMAD R13, R50, R48, R13 ;  /* 0x00000030320d7224 */ /* 0x000fe200078e020d */
[----:B------:R-:W-:Y:S01]  /*6250*/  I2IP.S8.S32.SAT R94, R5, R4, R94 ;  /* 0x00000004055e7239 */ /* 0x000fe2000000145e */
[C---:B------:R-:W-:Y:S01]  /*6260*/  IMAD R16, R46.reuse, R20, RZ ;  /* 0x000000142e107224 */ /* 0x040fe200078e02ff */
[----:B------:R-:W-:Y:S01]  /*6270*/  SHF.R.S32.HI R50, RZ, 0x18, R74 ;  /* 0x00000018ff327819 */ /* 0x000fe2000001144a */
[-C--:B------:R-:W-:Y:S01]  /*6280*/  IMAD R14, R53, R48.reuse, R14 ;  /* 0x00000030350e7224 */ /* 0x080fe200078e020e */
[----:B------:R-:W-:Y:S01]  /*6290*/  SHF.L.U32 R60, R59, 0x8, RZ ;  /* 0x000000083b3c7819 */ /* 0x000fe200000006ff */
[----:B------:R-:W-:Y:S01]  /*62a0*/  IMAD R17, R46, R21, RZ ;  /* 0x000000152e117224 */ /* 0x000fe200078e02ff */
[----:B-1----:R-:W-:Y:S01]  /*62b0*/  IADD3 R113, PT, PT, R44, 0x1, RZ ;  /* 0x000000012c717810 */ /* 0x002fe20007ffe0ff */
[----:B------:R-:W-:Y:S01]  /*62c0*/  IMAD R19, R55, R48, R19 ;  /* 0x0000003037137224 */ /* 0x000fe200078e0213 */
[----:B------:R-:W-:Y:S01]  /*62d0*/  SHF.R.S32.HI R53, RZ, 0x18, R60 ;  /* 0x00000018ff357819 */ /* 0x000fe2000001143c */
[C---:B------:R-:W-:Y:S02]  /*62e0*/  IMAD R18, R46.reuse, R22, RZ ;  /* 0x000000162e127224 */ /* 0x040fe400078e02ff */
[----:B------:R-:W-:Y:S01]  /*62f0*/  IMAD R16, R49, R48, R16 ;  /* 0x0000003031107224 */ /* 0x000fe200078e0210 */
[----:B------:R-:W-:Y:S01]  /*6300*/  I2IP.S8.S32.SAT R95, R19, R14, RZ ;  /* 0x0000000e135f7239 */ /* 0x000fe200000014ff */
[----:B------:R-:W-:Y:S02]  /*6310*/  IMAD R23, R46, R23, RZ ;  /* 0x000000172e177224 */ /* 0x000fe400078e02ff */
[----:B------:R-:W-:Y:S01]  /*6320*/  IMAD R17, R50, R48, R17 ;  /* 0x0000003032117224 */ /* 0x000fe200078e0211 */
[----:B------:R-:W-:Y:S01]  /*6330*/  I2IP.S8.S32.SAT R95, R13, R12, R95 ;  /* 0x0000000c0d5f7239 */ /* 0x000fe2000000145f */
[C---:B------:R-:W-:Y:S01]  /*6340*/  IMAD R20, R46.reuse, R24, RZ ;  /* 0x000000182e147224 */ /* 0x040fe200078e02ff */
[----:B------:R-:W-:Y:S01]  /*6350*/  SHF.R.S32.HI R50, RZ, 0x18, R67 ;  /* 0x00000018ff327819 */ /* 0x000fe20000011443 */
[-C--:B------:R-:W-:Y:S01]  /*6360*/  IMAD R18, R51, R48.reuse, R18 ;  /* 0x0000003033127224 */ /* 0x080fe200078e0212 */
[----:B------:R-:W-:Y:S01]  /*6370*/  SHF.R.S32.HI R51, RZ, 0x18, R66 ;  /* 0x00000018ff337819 */ /* 0x000fe20000011442 */
[----:B------:R-:W-:Y:S01]  /*6380*/  IMAD.MOV.U32 R49, RZ, RZ, R68 ;  /* 0x000000ffff317224 */ /* 0x000fe200078e0044 */
[----:B------:R1:W-:Y:S01]  /*6390*/  STS.128 [R105+UR43+0x1200], R92 ;  /* 0x0012005c69007988 */ /* 0x0003e20008000c2b */
[----:B------:R-:W-:Y:S02]  /*63a0*/  IMAD R21, R46, R25, RZ ;  /* 0x000000192e157224 */ /* 0x000fe400078e02ff */
[----:B------:R-:W-:Y:S02]  /*63b0*/  IMAD R23, R52, R48, R23 ;  /* 0x0000003034177224 */ /* 0x000fe400078e0217 */
[C---:B------:R-:W-:Y:S02]  /*63c0*/  IMAD R22, R46.reuse, R26, RZ ;  /* 0x0000001a2e167224 */ /* 0x040fe400078e02ff */
[----:B------:R-:W-:Y:S01]  /*63d0*/  IMAD R20, R49, R48, R20 ;  /* 0x0000003031147224 */ /* 0x000fe200078e0214 */
[----:B------:R-:W-:Y:S01]  /*63e0*/  I2IP.S8.S32.SAT R116, R23, R18, RZ ;  /* 0x0000001217747239 */ /* 0x000fe200000014ff */
[----:B------:R-:W-:Y:S01]  /*63f0*/  IMAD R27, R46, R27, RZ ;  /* 0x0000001b2e1b7224 */ /* 0x000fe200078e02ff */
[----:B------:R-:W-:Y:S01]  /*6400*/  MOV R49, R65 ;  /* 0x0000004100317202 */ /* 0x000fe20000000f00 */
[----:B------:R-:W-:Y:S01]  /*6410*/  IMAD R21, R50, R48, R21 ;  /* 0x0000003032157224 */ /* 0x000fe200078e0215 */
[----:B------:R-:W-:Y:S01]  /*6420*/  I2IP.S8.S32.SAT R116, R17, R16, R116 ;  /* 0x0000001011747239 */ /* 0x000fe20000001474 */
[----:B------:R-:W-:Y:S01]  /*6430*/  IMAD R24, R46, R28, RZ ;  /* 0x0000001c2e187224 */ /* 0x000fe200078e02ff */
[----:B------:R-:W-:Y:S01]  /*6440*/  SHF.R.S32.HI R50, RZ, 0x18, R64 ;  /* 0x00000018ff327819 */ /* 0x000fe20000011440 */
[----:B------:R-:W-:Y:S01]  /*6450*/  IMAD R22, R51, R48, R22 ;  /* 0x0000003033167224 */ /* 0x000fe200078e0216 */
[----:B------:R-:W-:Y:S01]  /*6460*/  MOV R51, R62 ;  /* 0x0000003e00337202 */ /* 0x000fe20000000f00 */
[-C--:B------:R-:W-:Y:S02]  /*6470*/  IMAD R27, R56, R48.reuse, R27 ;  /* 0x00000030381b7224 */ /* 0x080fe400078e021b */
[C---:B------:R-:W-:Y:S02]  /*6480*/  IMAD R25, R46.reuse, R29, RZ ;  /* 0x0000001d2e197224 */ /* 0x040fe400078e02ff */
[----:B------:R-:W-:Y:S01]  /*6490*/  IMAD R24, R49, R48, R24 ;  /* 0x0000003031187224 */ /* 0x000fe200078e0218 */
[----:B------:R-:W-:Y:S01]  /*64a0*/  SHF.R.S32.HI R49, RZ, 0x18, R63 ;  /* 0x00000018ff317819 */ /* 0x000fe2000001143f */
[C---:B------:R-:W-:Y:S01]  /*64b0*/  IMAD R26, R46.reuse, R30, RZ ;  /* 0x0000001e2e1a7224 */ /* 0x040fe200078e02ff */
[----:B------:R-:W-:Y:S01]  /*64c0*/  I2IP.S8.S32.SAT R117, R27, R22, RZ ;  /* 0x000000161b757239 */ /* 0x000fe200000014ff */
[----:B------:R-:W-:Y:S02]  /*64d0*/  IMAD R31, R46, R31, RZ ;  /* 0x0000001f2e1f7224 */ /* 0x000fe400078e02ff */
[----:B------:R-:W-:Y:S01]  /*64e0*/  IMAD R25, R50, R48, R25 ;  /* 0x0000003032197224 */ /* 0x000fe200078e0219 */
[----:B------:R-:W-:Y:S01]  /*64f0*/  SHF.R.S32.HI R50, RZ, 0x18, R61 ;  /* 0x00000018ff327819 */ /* 0x000fe2000001143d */
[C---:B------:R-:W-:Y:S01]  /*6500*/  IMAD R28, R46.reuse, R32, RZ ;  /* 0x000000202e1c7224 */ /* 0x040fe200078e02ff */
[----:B------:R-:W-:Y:S01]  /*6510*/  I2IP.S8.S32.SAT R117, R21, R20, R117 ;  /* 0x0000001415757239 */ /* 0x000fe20000001475 */
[-C--:B------:R-:W-:Y:S02]  /*6520*/  IMAD R26, R49, R48.reuse, R26 ;  /* 0x00000030311a7224 */ /* 0x080fe400078e021a */
[C---:B------:R-:W-:Y:S02]  /*6530*/  IMAD R29, R46.reuse, R33, RZ ;  /* 0x000000212e1d7224 */ /* 0x040fe400078e02ff */
[-C--:B------:R-:W-:Y:S02]  /*6540*/  IMAD R31, R57, R48.reuse, R31 ;  /* 0x00000030391f7224 */ /* 0x080fe400078e021f */
[----:B------:R-:W-:Y:S02]  /*6550*/  IMAD R28, R51, R48, R28 ;  /* 0x00000030331c7224 */ /* 0x000fe400078e021c */
[----:B------:R-:W-:Y:S01]  /*6560*/  IMAD R30, R46, R34, RZ ;  /* 0x000000222e1e7224 */ /* 0x000fe200078e02ff */
[----:B------:R-:W-:Y:S01]  /*6570*/  I2IP.S8.S32.SAT R115, R31, R26, RZ ;  /* 0x0000001a1f737239 */ /* 0x000fe200000014ff */
[----:B------:R-:W-:Y:S02]  /*6580*/  IMAD R29, R50, R48, R29 ;  /* 0x00000030321d7224 */ /* 0x000fe400078e021d */
[----:B------:R-:W-:Y:S01]  /*6590*/  IMAD R35, R46, R35, RZ ;  /* 0x000000232e237224 */ /* 0x000fe200078e02ff */
[----:B------:R-:W-:Y:S01]  /*65a0*/  I2IP.S8.S32.SAT R118, R25, R24, R115 ;  /* 0x0000001819767239 */ /* 0x000fe20000001473 */
[-C--:B------:R-:W-:Y:S02]  /*65b0*/  IMAD R30, R53, R48.reuse, R30 ;  /* 0x00000030351e7224 */ /* 0x080fe400078e021e */
[----:B------:R-:W-:Y:S05]  /*65c0*/  IMAD R35, R58, R48, R35 ;  /* 0x000000303a237224 */ /* 0x000fea00078e0223 */
[----:B------:R-:W-:Y:S04]  /*65d0*/  I2IP.S8.S32.SAT R120, R35, R30, RZ ;  /* 0x0000001e23787239 */ /* 0x000fe800000014ff */
[----:B------:R-:W-:Y:S05]  /*65e0*/  I2IP.S8.S32.SAT R119, R29, R28, R120 ;  /* 0x0000001c1d777239 */ /* 0x000fea0000001478 */
[----:B------:R1:W-:Y:S01]  /*65f0*/  STS.128 [R104+0x1010], R116 ;  /* 0x0010107468007388 */ /* 0x0003e20000000c00 */
[----:B------:R-:W-:Y:S01]  /*6600*/  @!PT LDS RZ, [RZ] ;  /* 0x00000000fffff984 */ /* 0x000fe20000000800 */
[----:B------:R-:W-:Y:S01]  /*6610*/  @!PT LDS RZ, [RZ] ;  /* 0x00000000fffff984 */ /* 0x000fe20000000800 */
[----:B------:R-:W-:Y:S01]  /*6620*/  @!PT LDS RZ, [RZ] ;  /* 0x00000000fffff984 */ /* 0x000fe20000000800 */
[----:B------:R-:W-:Y:S01]  /*6630*/  @!PT LDS RZ, [RZ] ;  /* 0x00000000fffff984 */ /* 0x000fe20000000800 */
[----:B------:R3:W-:Y:S07]  /*6640*/  MEMBAR.ALL.CTA ;  /* 0x0000000000007992 */ /* 0x0007ee0000008000 */
[----:B---3--:R-:W3:Y:S02]  /*6650*/  FENCE.VIEW.ASYNC.S ;  /* 0x00000000000073c6 */ /* 0x008ee40000000000 */
[----:B---3--:R-:W-:Y:S06]  /*6660*/  BAR.SYNC.DEFER_BLOCKING 0x1, 0x80 ;  /* 0x0042000000007b1d */ /* 0x008fec0000010000 */
[----:B------:R-:W-:Y:S05]  /*6670*/  @P0 BRA `(.L_x_112) ;  /* 0x0000000000340947 */ /* 0x000fea0003800000 */
[----:B------:R-:W-:Y:S01]  /*6680*/  UIADD3 UR12, UPT, UPT, UR43, 0x1200, URZ ;  /* 0x000012002b0c7890 */ /* 0x000fe2000fffe0ff */
[----:B------:R-:W-:Y:S01]  /*6690*/  R2UR UR9, R98 ;  /* 0x00000000620972ca */ /* 0x000fe200000e0000 */
[----:B------:R-:W-:Y:S01]  /*66a0*/  UIADD3 UR10, UP0, UPT, UR46, 0x680, URZ ;  /* 0x000006802e0a7890 */ /* 0x000fe2000ff1e0ff */
[----:B------:R-:W-:Y:S01]  /*66b0*/  R2UR UR8, R97 ;  /* 0x00000000610872ca */ /* 0x000fe200000e0000 */
[----:B------:R-:W-:Y:S02]  /*66c0*/  UMOV UR7, UR36 ;  /* 0x0000002400077c82 */ /* 0x000fe40008000000 */
[----:B------:R-:W-:Y:S01]  /*66d0*/  IMAD.U32 R111, RZ, RZ, UR12 ;  /* 0x0000000cff6f7e24 */ /* 0x000fe2000f8e00ff */
[----:B------:R-:W-:Y:S04]  /*66e0*/  UIADD3.X UR11, UPT, UPT, URZ, UR47, URZ, UP0, !UPT ;  /* 0x0000002fff0b7290 */ /* 0x000fe800087fe4ff */
[----:B------:R-:W-:Y:S03]  /*66f0*/  R2UR UR4, R111 ;  /* 0x000000006f0472ca */ /* 0x000fe600000e0000 */
[----:B------:R-:W-:Y:S02]  /*6700*/  USHF.L.U32 UR5, UR9, 0x6, URZ ;  /* 0x0000000609057899 */ /* 0x000fe400080006ff */
[----:B------:R-:W-:Y:S09]  /*6710*/  USHF.L.U32 UR6, UR8, 0x6, URZ ;  /* 0x0000000608067899 */ /* 0x000ff200080006ff */
[----:B------:R3:W-:Y:S01]  /*6720*/  UTMASTG.3D [UR4], [UR10] ;  /* 0x000000040a0073b5 */ /* 0x0007e20008010000 */
[----:B------:R0:W-:Y:S01]  /*6730*/  UTMACMDFLUSH ;  /* 0x00000000000079b7 */ /* 0x0001e20000000000 */
[----:B---3--:R-:W-:Y:S04]  /*6740*/  DEPBAR.LE SB0, 0x0 ;  /* 0x000080000000791a */ /* 0x008fe80000000000 */
.L_x_112:
[----:B------:R-:W-:Y:S05]  /*6750*/  BSYNC.RECONVERGENT B0 ;  /* 0x0000000000007941 */ /* 0x000fea0003800200 */
.L_x_111:
[----:B------:R-:W-:Y:S01]  /*6760*/  BAR.SYNC.DEFER_BLOCKING 0x1, 0x80 ;  /* 0x0042000000007b1d */ /* 0x000fe20000010000 */
[----:B------:R-:W-:Y:S01]  /*6770*/  ISETP.NE.AND P2, PT, R112, RZ, PT ;  /* 0x000000ff7000720c */ /* 0x000fe20003f45270 */
[----:B------:R-:W-:Y:S01]  /*6780*/  IMAD.IADD R98, R43, 0x1, R81 ;  /* 0x000000012b627824 */ /* 0x000fe200078e0251 */
[----:B------:R-:W-:Y:S01]  /*6790*/  ISETP.NE.AND P0, PT, R114, 0x2, PT ;  /* 0x000000027200780c */ /* 0x000fe20003f05270 */
[----:B------:R-:W-:Y:S01]  /*67a0*/  IMAD.IADD R97, R45, 0x1, R96 ;  /* 0x000000012d617824 */ /* 0x000fe200078e0260 */
[----:B------:R-:W-:Y:S02]  /*67b0*/  ISETP.NE.AND P1, PT, R113, 0x4, PT ;  /* 0x000000047100780c */ /* 0x000fe40003f25270 */
[----:B------:R-:W-:Y:S02]  /*67c0*/  SEL R0, RZ, 0x1, P0 ;  /* 0x00000001ff007807 */ /* 0x000fe40000000000 */
[----:B------:R-:W-:Y:S02]  /*67d0*/  SEL R3, RZ, 0x1, P1 ;  /* 0x00000001ff037807 */ /* 0x000fe40000800000 */
[----:B------:R-:W-:Y:S02]  /*67e0*/  LOP3.LUT R109, R109, R0, RZ, 0x3c, !PT ;  /* 0x000000006d6d7212 */ /* 0x000fe400078e3cff */
[----:B------:R-:W-:Y:S02]  /*67f0*/  LOP3.LUT R110, R110, R3, RZ, 0x3c, !PT ;  /* 0x000000036e6e7212 */ /* 0x000fe400078e3cff */
[----:B------:R-:W-:Y:S02]  /*6800*/  @P2 R2UR UR36, R107 ;  /* 0x000000006b2422ca */ /* 0x000fe400000e0000 */
[----:B------:R-:W-:Y:S02]  /*6810*/  SEL R114, R114, RZ, P0 ;  /* 0x000000ff72727207 */ /* 0x000fe40000000000 */
[----:B------:R-:W-:Y:S01]  /*6820*/  SEL R44, R113, RZ, P1 ;  /* 0x000000ff712c7207 */ /* 0x000fe20000800000 */
[----:B------:R-:W-:Y:S10]  /*6830*/  @P2 BRA `(.L_x_113) ;  /* 0xffffffe400842947 */ /* 0x000ff4000383ffff */
[----:B------:R-:W-:Y:S05]  /*6840*/  EXIT ;  /* 0x000000000000794d */ /* 0x000fea0003800000 */
.L_x_24:
[----:B--2---:R2:W4:Y:S02]  /*6850*/  SYNCS.PHASECHK.TRANS64.TRYWAIT P0, [R3+URZ+0xe0], R2 ;  /* 0x0000e002030075a7 */ /* 0x00452400080011ff */
[----:B----4-:R-:W-:Y:S05]  /*6860*/  @!P0 NANOSLEEP.SYNCS 0x989680 ;  /* 0x009896800000895d */ /* 0x010fea0003900000 */
[----:B------:R-:W4:Y:S02]  /*6870*/  @!P0 SYNCS.PHASECHK.TRANS64 P0, [R3+URZ+0xe0], R2 ;  /* 0x0000e002030085a7 */ /* 0x000f2400080010ff */
[----:B----4-:R-:W-:Y:S05]  /*6880*/  @!P0 BRA `(.L_x_24) ;  /* 0xfffffffc00f08947 */ /* 0x010fea000383ffff */
[----:B------:R-:W-:Y:S05]  /*6890*/  BRA `(.L_x_114) ;  /* 0xffffffac00cc7947 */ /* 0x000fea000383ffff */
.L_x_27:
[----:B-1----:R-:W-:-:S07]  /*68a0*/  MOV R2, UR33 ;  /* 0x0000002100027c02 */ /* 0x002fce0008000f00 */
.L_x_115:
[----:B-1----:R1:W2:Y:S02]  /*68b0*/  SYNCS.PHASECHK.TRANS64.TRYWAIT P0, [R2+URZ+0x28], R5 ;  /* 0x00002805020075a7 */ /* 0x0022a400080011ff */
[----:B--2---:R-:W-:Y:S05]  /*68c0*/  @!P0 NANOSLEEP.SYNCS 0x989680 ;  /* 0x009896800000895d */ /* 0x004fea0003900000 */
[----:B------:R-:W2:Y:S02]  /*68d0*/  @!P0 SYNCS.PHASECHK.TRANS64 P0, [R2+URZ+0x28], R5 ;  /* 0x00002805020085a7 */ /* 0x000ea400080010ff */
[----:B--2---:R-:W-:Y:S05]  /*68e0*/  @!P0 BRA `(.L_x_115) ;  /* 0xfffffffc00f08947 */ /* 0x004fea000383ffff */
[----:B------:R-:W-:Y:S05]  /*68f0*/  BRA `(.L_x_26) ;  /* 0xffffffb000347947 */ /* 0x000fea000383ffff */
.L_x_34:
[----:B-1----:R-:W-:-:S07]  /*6900*/  MOV R2, UR17 ;  /* 0x0000001100027c02 */ /* 0x002fce0008000f00 */
.L_x_116:
[----:B-1----:R1:W2:Y:S02]  /*6910*/  SYNCS.PHASECHK.TRANS64.TRYWAIT P0, [R2+URZ+0x28], R5 ;  /* 0x00002805020075a7 */ /* 0x0022a400080011ff */
[----:B--2---:R-:W-:Y:S05]  /*6920*/  @!P0 NANOSLEEP.SYNCS 0x989680 ;  /* 0x009896800000895d */ /* 0x004fea0003900000 */
[----:B------:R-:W2:Y:S02]  /*6930*/  @!P0 SYNCS.PHASECHK.TRANS64 P0, [R2+URZ+0x28], R5 ;  /* 0x00002805020085a7 */ /* 0x000ea400080010ff */
[----:B--2---:R-:W-:Y:S05]  /*6940*/  @!P0 BRA `(.L_x_116) ;  /* 0xfffffffc00f08947 */ /* 0x004fea000383ffff */
[----:B------:R-:W-:Y:S05]  /*6950*/  BRA `(.L_x_33) ;  /* 0xffffffb000f07947 */ /* 0x000fea000383ffff */
.L_x_39:
[----:B-1----:R1:W2:Y:S02]  /*6960*/  SYNCS.PHASECHK.TRANS64.TRYWAIT P0, [R2+URZ+0x70], R3 ;  /* 0x00007003020075a7 */ /* 0x0022a400080011ff */
[----:B--2---:R-:W-:Y:S05]  /*6970*/  @!P0 NANOSLEEP.SYNCS 0x989680 ;  /* 0x009896800000895d */ /* 0x004fea0003900000 */
[----:B------:R-:W2:Y:S02]  /*6980*/  @!P0 SYNCS.PHASECHK.TRANS64 P0, [R2+URZ+0x70], R3 ;  /* 0x00007003020085a7 */ /* 0x000ea400080010ff */
[----:B--2---:R-:W-:Y:S05]  /*6990*/  @!P0 BRA `(.L_x_39) ;  /* 0xfffffffc00f08947 */ /* 0x004fea000383ffff */
[----:B------:R-:W-:Y:S05]  /*69a0*/  BRA `(.L_x_117) ;  /* 0xffffffb400947947 */ /* 0x000fea000383ffff */
.L_x_43:
[----:B---3--:R-:W-:-:S07]  /*69b0*/  MOV R0, UR5 ;  /* 0x0000000500007c02 */ /* 0x008fce0008000f00 */
.L_x_118:
[----:B-1----:R1:W2:Y:S02]  /*69c0*/  SYNCS.PHASECHK.TRANS64.TRYWAIT P0, [R0+URZ], R3 ;  /* 0x00000003000075a7 */ /* 0x0022a400080011ff */
[----:B--2---:R-:W-:Y:S05]  /*69d0*/  @!P0 NANOSLEEP.SYNCS 0x989680 ;  /* 0x009896800000895d */ /* 0x004fea0003900000 */
[----:B------:R-:W2:Y:S02]  /*69e0*/  @!P0 SYNCS.PHASECHK.TRANS64 P0, [R0+URZ], R3 ;  /* 0x00000003000085a7 */ /* 0x000ea400080010ff */
[----:B--2---:R-:W-:Y:S05]  /*69f0*/  @!P0 BRA `(.L_x_118) ;  /* 0xfffffffc00f08947 */ /* 0x004fea000383ffff */
[----:B------:R-:W-:Y:S05]  /*6a00*/  BRA `(.L_x_119) ;  /* 0xffffffbc00047947 */ /* 0x000fea000383ffff */
.L_x_44:
[----:B---3--:R-:W-:-:S07]  /*6a10*/  MOV R0, UR5 ;  /* 0x0000000500007c02 */ /* 0x008fce0008000f00 */
.L_x_120:
[----:B-1----:R1:W2:Y:S02]  /*6a20*/  SYNCS.PHASECHK.TRANS64.TRYWAIT P0, [R0+URZ], R3 ;  /* 0x00000003000075a7 */ /* 0x0022a400080011ff */
[----:B--2---:R-:W-:Y:S05]  /*6a30*/  @!P0 NANOSLEEP.SYNCS 0x989680 ;  /* 0x009896800000895d */ /* 0x004fea0003900000 */
[----:B------:R-:W2:Y:S02]  /*6a40*/  @!P0 SYNCS.PHASECHK.TRANS64 P0, [R0+URZ], R3 ;  /* 0x00000003000085a7 */ /* 0x000ea400080010ff */
[----:B--2---:R-:W-:Y:S05]  /*6a50*/  @!P0 BRA `(.L_x_120) ;  /* 0xfffffffc00f08947 */ /* 0x004fea000383ffff */
[----:B------:R-:W-:Y:S05]  /*6a60*/  BRA `(.L_x_121) ;  /* 0xffffffbc00107947 */ /* 0x000fea000383ffff */
.L_x_45:
[----:B---3--:R-:W-:-:S07]  /*6a70*/  MOV R0, UR5 ;  /* 0x0000000500007c02 */ /* 0x008fce0008000f00 */
.L_x_122:
[----:B-1----:R1:W2:Y:S02]  /*6a80*/  SYNCS.PHASECHK.TRANS64.TRYWAIT P0, [R0+URZ], R3 ;  /* 0x00000003000075a7 */ /* 0x0022a400080011ff */
[----:B--2---:R-:W-:Y:S05]  /*6a90*/  @!P0 NANOSLEEP.SYNCS 0x989680 ;  /* 0x009896800000895d */ /* 0x004fea0003900000 */
[----:B------:R-:W2:Y:S02]  /*6aa0*/  @!P0 SYNCS.PHASECHK.TRANS64 P0, [R0+URZ], R3 ;  /* 0x00000003000085a7 */ /* 0x000ea400080010ff */
[----:B--2---:R-:W-:Y:S05]  /*6ab0*/  @!P0 BRA `(.L_x_122) ;  /* 0xfffffffc00f08947 */ /* 0x004fea000383ffff */
[----:B------:R-:W-:Y:S05]  /*6ac0*/  BRA `(.L_x_123) ;  /* 0xffffffbc001c7947 */ /* 0x000fea000383ffff */
.L_x_46:
[----:B---3--:R-:W-:-:S07]  /*6ad0*/  MOV R0, UR5 ;  /* 0x0000000500007c02 */ /* 0x008fce0008000f00 */
.L_x_124:
[----:B-1----:R1:W2:Y:S02]  /*6ae0*/  SYNCS.PHASECHK.TRANS64.TRYWAIT P0, [R0+URZ], R3 ;  /* 0x00000003000075a7 */ /* 0x0022a400080011ff */
[----:B--2---:R-:W-:Y:S05]  /*6af0*/  @!P0 NANOSLEEP.SYNCS 0x989680 ;  /* 0x009896800000895d */ /* 0x004fea0003900000 */
[----:B------:R-:W2:Y:S02]  /*6b00*/  @!P0 SYNCS.PHASECHK.TRANS64 P0, [R0+URZ], R3 ;  /* 0x00000003000085a7 */ /* 0x000ea400080010ff */
[----:B--2---:R-:W-:Y:S05]  /*6b10*/  @!P0 BRA `(.L_x_124) ;  /* 0xfffffffc00f08947 */ /* 0x004fea000383ffff */
[----:B------:R-:W-:Y:S05]  /*6b20*/  BRA `(.L_x_125) ;  /* 0xffffffbc00287947 */ /* 0x000fea000383ffff */
.L_x_49:
[----:B-1----:R1:W2:Y:S02]  /*6b30*/  SYNCS.PHASECHK.TRANS64.TRYWAIT P0, [R0+URZ+0xd0], R5 ;  /* 0x0000d005000075a7 */ /* 0x0022a400080011ff */
[----:B--2---:R-:W-:Y:S05]  /*6b40*/  @!P0 NANOSLEEP.SYNCS 0x989680 ;  /* 0x009896800000895d */ /* 0x004fea0003900000 */
[----:B------:R-:W2:Y:S02]  /*6b50*/  @!P0 SYNCS.PHASECHK.TRANS64 P0, [R0+URZ+0xd0], R5 ;  /* 0x0000d005000085a7 */ /* 0x000ea400080010ff */
[----:B--2---:R-:W-:Y:S05]  /*6b60*/  @!P0 BRA `(.L_x_49) ;  /* 0xfffffffc00f08947 */ /* 0x004fea000383ffff */
[----:B------:R-:W-:Y:S05]  /*6b70*/  BRA `(.L_x_126) ;  /* 0xffffffbc00887947 */ /* 0x000fea000383ffff */
.L_x_50:
[----:B------:R-:W-:-:S07]  /*6b80*/  MOV R0, UR5 ;  /* 0x0000000500007c02 */ /* 0x000fce0008000f00 */
.L_x_127:
[----:B-1----:R1:W2:Y:S02]  /*6b90*/  SYNCS.PHASECHK.TRANS64.TRYWAIT P0, [R0+URZ+0x80], R7 ;  /* 0x00008007000075a7 */ /* 0x0022a400080011ff */
[----:B--2---:R-:W-:Y:S05]  /*6ba0*/  @!P0 NANOSLEEP.SYNCS 0x989680 ;  /* 0x009896800000895d */ /* 0x004fea0003900000 */
[----:B------:R-:W2:Y:S02]  /*6bb0*/  @!P0 SYNCS.PHASECHK.TRANS64 P0, [R0+URZ+0x80], R7 ;  /* 0x00008007000085a7 */ /* 0x000ea400080010ff */
[----:B--2---:R-:W-:Y:S05]  /*6bc0*/  @!P0 BRA `(.L_x_127) ;  /* 0xfffffffc00f08947 */ /* 0x004fea000383ffff */
[----:B------:R-:W-:Y:S05]  /*6bd0*/  BRA `(.L_x_128) ;  /* 0xffffffbc00987947 */ /* 0x000fea000383ffff */
.L_x_51:
[----:B-1----:R1:W2:Y:S02]  /*6be0*/  SYNCS.PHASECHK.TRANS64.TRYWAIT P1, [R0+URZ+0x70], R5 ;  /* 0x00007005000075a7 */ /* 0x0022a400080211ff */
[----:B--2---:R-:W-:Y:S05]  /*6bf0*/  @!P1 NANOSLEEP.SYNCS 0x989680 ;  /* 0x009896800000995d */ /* 0x004fea0003900000 */
[----:B------:R-:W2:Y:S02]  /*6c00*/  @!P1 SYNCS.PHASECHK.TRANS64 P1, [R0+URZ+0x70], R5 ;  /* 0x00007005000095a7 */ /* 0x000ea400080210ff */
[----:B--2---:R-:W-:Y:S05]  /*6c10*/  @!P1 BRA `(.L_x_51) ;  /* 0xfffffffc00f09947 */ /* 0x004fea000383ffff */
[----:B------:R-:W-:Y:S05]  /*6c20*/  BRA `(.L_x_129) ;  /* 0xffffffbc00c87947 */ /* 0x000fea000383ffff */
.L_x_54:
[----:B------:R-:W-:-:S07]  /*6c30*/  MOV R0, UR5 ;  /* 0x0000000500007c02 */ /* 0x000fce0008000f00 */
.L_x_130:
[----:B-1----:R1:W2:Y:S02]  /*6c40*/  SYNCS.PHASECHK.TRANS64.TRYWAIT P0, [R0+URZ+0x80], R3 ;  /* 0x00008003000075a7 */ /* 0x0022a400080011ff */
[----:B--2---:R-:W-:Y:S05]  /*6c50*/  @!P0 NANOSLEEP.SYNCS 0x989680 ;  /* 0x009896800000895d */ /* 0x004fea0003900000 */
[----:B------:R-:W2:Y:S02]  /*6c60*/  @!P0 SYNCS.PHASECHK.TRANS64 P0, [R0+URZ+0x80], R3 ;  /* 0x00008003000085a7 */ /* 0x000ea400080010ff */
[----:B--2---:R-:W-:Y:S05]  /*6c70*/  @!P0 BRA `(.L_x_130) ;  /* 0xfffffffc00f08947 */ /* 0x004fea000383ffff */
[----:B------:R-:W-:Y:S05]  /*6c80*/  BRA `(.L_x_53) ;  /* 0xffffffc0001c7947 */ /* 0x000fea000383ffff */
.L_x_63:
[----:B-1----:R-:W-:-:S04]  /*6c90*/  MOV R4, UR6 ;  /* 0x0000000600047c02 */ /* 0x002fc80008000f00 */
[----:B------:R1:W2:Y:S03]  /*6ca0*/  SYNCS.PHASECHK.TRANS64.TRYWAIT P0, [R4+URZ+0x8], R5 ;  /* 0x00000805040075a7 */ /* 0x0002a600080011ff */
[----:B--2---:R-:W-:Y:S05]  /*6cb0*/  @!P0 NANOSLEEP.SYNCS 0x989680 ;  /* 0x009896800000895d */ /* 0x004fea0003900000 */
[----:B------:R-:W2:Y:S02]  /*6cc0*/  @!P0 SYNCS.PHASECHK.TRANS64 P0, [R4+URZ+0x8], R5 ;  /* 0x00000805040085a7 */ /* 0x000ea400080010ff */
[----:B--2---:R-:W-:Y:S05]  /*6cd0*/  @!P0 BRA `(.L_x_63) ;  /* 0xfffffffc00ec8947 */ /* 0x004fea000383ffff */
[----:B------:R-:W-:Y:S05]  /*6ce0*/  BRA `(.L_x_62) ;  /* 0xffffffc000d07947 */ /* 0x000fea000383ffff */
.L_x_65:
[----:B------:R-:W-:Y:S01]  /*6cf0*/  BSSY B0, `(.L_x_131) ;  /* 0x0000006000007945 */ /* 0x000fe20003800000 */
[----:B------:R-:W-:-:S07]  /*6d00*/  MOV R15, 0xffffffff ;  /* 0xffffffff000f7802 */ /* 0x000fce0000000f00 */
[----:B-1---5:R-:W-:Y:S05]  /*6d10*/  WARPSYNC.COLLECTIVE R15, `(.L_x_132) ;  /* 0x000000000f0c7348 */ /* 0x022fea0003c00000 */
[----:B------:R-:W-:Y:S02]  /*6d20*/  ELECT P6, UR79, PT ;  /* 0x00000000004f782f */ /* 0x000fe400038c0000 */
[----:B------:R-:W-:Y:S01]  /*6d30*/  MOV R14, UR79 ;  /* 0x0000004f000e7c02 */ /* 0x000fe20008000f00 */
[----:B-1---5:R-:W-:Y:S10]  /*6d40*/  ENDCOLLECTIVE ;  /* 0x000000000000791b */ /* 0x022ff40003800000 */
.L_x_132:
[----:B------:R-:W-:Y:S05]  /*6d50*/  BSYNC B0 ;  /* 0x0000000000007941 */ /* 0x000fea0003800000 */
.L_x_131:
[----:B------:R-:W-:Y:S05]  /*6d60*/  BRA `(.L_x_133) ;  /* 0xffffffc400007947 */ /* 0x000fea000383ffff */
.L_x_67:
[----:B-1----:R-:W-:-:S04]  /*6d70*/  MOV R2, UR6 ;  /* 0x0000000600027c02 */ /* 0x002fc80008000f00 */
[----:B------:R1:W2:Y:S03]  /*6d80*/  SYNCS.PHASECHK.TRANS64.TRYWAIT P0, [R2+URZ+0x8], R3 ;  /* 0x00000803020075a7 */ /* 0x0002a600080011ff */
[----:B--2---:R-:W-:Y:S05]  /*6d90*/  @!P0 NANOSLEEP.SYNCS 0x989680 ;  /* 0x009896800000895d */ /* 0x004fea0003900000 */
[----:B------:R-:W2:Y:S02]  /*6da0*/  @!P0 SYNCS.PHASECHK.TRANS64 P0, [R2+URZ+0x8], R3 ;  /* 0x00000803020085a7 */ /* 0x000ea400080010ff */
[----:B--2---:R-:W-:Y:S05]  /*6db0*/  @!P0 BRA `(.L_x_67) ;  /* 0xfffffffc00ec8947 */ /* 0x004fea000383ffff */
[----:B------:R-:W-:Y:S05]  /*6dc0*/  BRA `(.L_x_66) ;  /* 0xffffffc400047947 */ /* 0x000fea000383ffff */
.L_x_68:
[----:B-1----:R1:W2:Y:S02]  /*6dd0*/  SYNCS.PHASECHK.TRANS64.TRYWAIT P0, [R0+URZ+0x70], R5 ;  /* 0x00007005000075a7 */ /* 0x0022a400080011ff */
[----:B--2---:R-:W-:Y:S05]  /*6de0*/  @!P0 NANOSLEEP.SYNCS 0x989680 ;  /* 0x009896800000895d */ /* 0x004fea0003900000 */
[----:B------:R-:W2:Y:S02]  /*6df0*/  @!P0 SYNCS.PHASECHK.TRANS64 P0, [R0+URZ+0x70], R5 ;  /* 0x00007005000085a7 */ /* 0x000ea400080010ff */
[----:B--2---:R-:W-:Y:S05]  /*6e00*/  @!P0 BRA `(.L_x_68) ;  /* 0xfffffffc00f08947 */ /* 0x004fea000383ffff */
[----:B------:R-:W-:Y:S05]  /*6e10*/  BRA `(.L_x_134) ;  /* 0xffffffc400d87947 */ /* 0x000fea000383ffff */
.L_x_70:
[----:B------:R-:W-:-:S07]  /*6e20*/  MOV R0, UR11 ;  /* 0x0000000b00007c02 */ /* 0x000fce0008000f00 */
.L_x_135:
[----:B-1----:R1:W2:Y:S02]  /*6e30*/  SYNCS.PHASECHK.TRANS64.TRYWAIT P0, [R0+URZ+0xb0], R5 ;  /* 0x0000b005000075a7 */ /* 0x0022a400080011ff */
[----:B--2---:R-:W-:Y:S05]  /*6e40*/  @!P0 NANOSLEEP.SYNCS 0x989680 ;  /* 0x009896800000895d */ /* 0x004fea0003900000 */
[----:B------:R-:W2:Y:S02]  /*6e50*/  @!P0 SYNCS.PHASECHK.TRANS64 P0, [R0+URZ+0xb0], R5 ;  /* 0x0000b005000085a7 */ /* 0x000ea400080010ff */
[----:B--2---:R-:W-:Y:S05]  /*6e60*/  @!P0 BRA `(.L_x_135) ;  /* 0xfffffffc00f08947 */ /* 0x004fea000383ffff */
[----:B------:R-:W-:Y:S05]  /*6e70*/  BRA `(.L_x_136) ;  /* 0xffffffc800207947 */ /* 0x000fea000383ffff */
.L_x_73:
[----:B------:R-:W-:Y:S07]  /*6e80*/  MOV R0, UR9 ;  /* 0x0000000900007c02 */ /* 0x000fee0008000f00 */
.L_x_137:
[----:B-1----:R1:W2:Y:S02]  /*6e90*/  SYNCS.PHASECHK.TRANS64.TRYWAIT P0, [R0+URZ], R5 ;  /* 0x00000005000075a7 */ /* 0x0022a400080011ff */
[----:B--2---:R-:W-:Y:S05]  /*6ea0*/  @!P0 NANOSLEEP.SYNCS 0x989680 ;  /* 0x009896800000895d */ /* 0x004fea0003900000 */
[----:B------:R-:W2:Y:S02]  /*6eb0*/  @!P0 SYNCS.PHASECHK.TRANS64 P0, [R0+URZ], R5 ;  /* 0x00000005000085a7 */ /* 0x000ea400080010ff */
[----:B--2---:R-:W-:Y:S05]  /*6ec0*/  @!P0 BRA `(.L_x_137) ;  /* 0xfffffffc00f08947 */ /* 0x004fea000383ffff */
[----:B------:R-:W-:Y:S05]  /*6ed0*/  BRA `(.L_x_72) ;  /* 0xffffffc800387947 */ /* 0x000fea000383ffff */
.L_x_77:
[----:B-1----:R-:W-:-:S07]  /*6ee0*/  MOV R0, UR7 ;  /* 0x0000000700007c02 */ /* 0x002fce0008000f00 */
.L_x_138:
[----:B-1----:R1:W2:Y:S02]  /*6ef0*/  SYNCS.PHASECHK.TRANS64.TRYWAIT P0, [R0+URZ], R3 ;  /* 0x00000003000075a7 */ /* 0x0022a400080011ff */
[----:B--2---:R-:W-:Y:S05]  /*6f00*/  @!P0 NANOSLEEP.SYNCS 0x989680 ;  /* 0x009896800000895d */ /* 0x004fea0003900000 */
[----:B------:R-:W2:Y:S02]  /*6f10*/  @!P0 SYNCS.PHASECHK.TRANS64 P0, [R0+URZ], R3 ;  /* 0x00000003000085a7 */ /* 0x000ea400080010ff */
[----:B--2---:R-:W-:Y:S05]  /*6f20*/  @!P0 BRA `(.L_x_138) ;  /* 0xfffffffc00f08947 */ /* 0x004fea000383ffff */
[----:B------:R-:W-:Y:S05]  /*6f30*/  BRA `(.L_x_139) ;  /* 0xffffffc800f07947 */ /* 0x000fea000383ffff */
.L_x_78:
[----:B------:R-:W-:-:S07]  /*6f40*/  MOV R0, UR7 ;  /* 0x0000000700007c02 */ /* 0x000fce0008000f00 */
.L_x_140:
[----:B-1----:R1:W2:Y:S02]  /*6f50*/  SYNCS.PHASECHK.TRANS64.TRYWAIT P0, [R0+URZ], R3 ;  /* 0x00000003000075a7 */ /* 0x0022a400080011ff */
[----:B--2---:R-:W-:Y:S05]  /*6f60*/  @!P0 NANOSLEEP.SYNCS 0x989680 ;  /* 0x009896800000895d */ /* 0x004fea0003900000 */
[----:B------:R-:W2:Y:S02]  /*6f70*/  @!P0 SYNCS.PHASECHK.TRANS64 P0, [R0+URZ], R3 ;  /* 0x00000003000085a7 */ /* 0x000ea400080010ff */
[----:B--2---:R-:W-:Y:S05]  /*6f80*/  @!P0 BRA `(.L_x_140) ;  /* 0xfffffffc00f08947 */ /* 0x004fea000383ffff */
[----:B------:R-:W-:Y:S05]  /*6f90*/  BRA `(.L_x_141) ;  /* 0xffffffc800fc7947 */ /* 0x000fea000383ffff */
.L_x_79:
[----:B------:R-:W-:-:S07]  /*6fa0*/  MOV R0, UR7 ;  /* 0x0000000700007c02 */ /* 0x000fce0008000f00 */
.L_x_142:
[----:B-1----:R1:W2:Y:S02]  /*6fb0*/  SYNCS.PHASECHK.TRANS64.TRYWAIT P0, [R0+URZ], R3 ;  /* 0x00000003000075a7 */ /* 0x0022a400080011ff */
[----:B--2---:R-:W-:Y:S05]  /*6fc0*/  @!P0 NANOSLEEP.SYNCS 0x989680 ;  /* 0x009896800000895d */ /* 0x004fea0003900000 */
[----:B------:R-:W2:Y:S02]  /*6fd0*/  @!P0 SYNCS.PHASECHK.TRANS64 P0, [R0+URZ], R3 ;  /* 0x00000003000085a7 */ /* 0x000ea400080010ff */
[----:B--2---:R-:W-:Y:S05]  /*6fe0*/  @!P0 BRA `(.L_x_142) ;  /* 0xfffffffc00f08947 */ /* 0x004fea000383ffff */
[----:B------:R-:W-:Y:S05]  /*6ff0*/  BRA `(.L_x_143) ;  /* 0xffffffcc00087947 */ /* 0x000fea000383ffff */
.L_x_82:
[----:B------:R-:W-:-:S07]  /*7000*/  MOV R0, UR8 ;  /* 0x0000000800007c02 */ /* 0x000fce0008000f00 */
.L_x_144:
[----:B-1----:R1:W2:Y:S02]  /*7010*/  SYNCS.PHASECHK.TRANS64.TRYWAIT P1, [R0+URZ+0xf0], R3 ;  /* 0x0000f003000075a7 */ /* 0x0022a400080211ff */
[----:B--2---:R-:W-:Y:S05]  /*7020*/  @!P1 NANOSLEEP.SYNCS 0x989680 ;  /* 0x009896800000995d */ /* 0x004fea0003900000 */
[----:B------:R-:W2:Y:S02]  /*7030*/  @!P1 SYNCS.PHASECHK.TRANS64 P1, [R0+URZ+0xf0], R3 ;  /* 0x0000f003000095a7 */ /* 0x000ea400080210ff */
[----:B--2---:R-:W-:Y:S05]  /*7040*/  @!P1 BRA `(.L_x_144) ;  /* 0xfffffffc00f09947 */ /* 0x004fea000383ffff */
[----:B------:R-:W-:Y:S05]  /*7050*/  BRA `(.L_x_145) ;  /* 0xffffffcc00547947 */ /* 0x000fea000383ffff */
.L_x_87:
[----:B--2---:R2:W4:Y:S02]  /*7060*/  SYNCS.PHASECHK.TRANS64.TRYWAIT P0, [R0+URZ+0x70], R3 ;  /* 0x00007003000075a7 */ /* 0x00452400080011ff */
[----:B----4-:R-:W-:Y:S05]  /*7070*/  @!P0 NANOSLEEP.SYNCS 0x989680 ;  /* 0x009896800000895d */ /* 0x010fea0003900000 */
[----:B------:R-:W4:Y:S02]  /*7080*/  @!P0 SYNCS.PHASECHK.TRANS64 P0, [R0+URZ+0x70], R3 ;  /* 0x00007003000085a7 */ /* 0x000f2400080010ff */
[----:B----4-:R-:W-:Y:S05]  /*7090*/  @!P0 BRA `(.L_x_87) ;  /* 0xfffffffc00f08947 */ /* 0x010fea000383ffff */
[----:B------:R-:W-:Y:S05]  /*70a0*/  BRA `(.L_x_146) ;  /* 0xffffffd000587947 */ /* 0x000fea000383ffff */
.L_x_90:
[----:B------:R-:W-:Y:S07]  /*70b0*/  MOV R0, UR6 ;  /* 0x0000000600007c02 */ /* 0x000fee0008000f00 */
.L_x_147:
[----:B--2---:R2:W4:Y:S02]  /*70c0*/  SYNCS.PHASECHK.TRANS64.TRYWAIT P0, [R0+URZ+0x68], R3 ;  /* 0x00006803000075a7 */ /* 0x00452400080011ff */
[----:B----4-:R-:W-:Y:S05]  /*70d0*/  @!P0 NANOSLEEP.SYNCS 0x989680 ;  /* 0x009896800000895d */ /* 0x010fea0003900000 */
[----:B------:R-:W4:Y:S02]  /*70e0*/  @!P0 SYNCS.PHASECHK.TRANS64 P0, [R0+URZ+0x68], R3 ;  /* 0x00006803000085a7 */ /* 0x000f2400080010ff */
[----:B----4-:R-:W-:Y:S05]  /*70f0*/  @!P0 BRA `(.L_x_147) ;  /* 0xfffffffc00f08947 */ /* 0x010fea000383ffff */
[----:B------:R-:W-:Y:S05]  /*7100*/  BRA `(.L_x_89) ;  /* 0xffffffd400447947 */ /* 0x000fea000383ffff */
.L_x_93:
[----:B------:R-:W-:Y:S07]  /*7110*/  MOV R3, UR6 ;  /* 0x0000000600037c02 */ /* 0x000fee0008000f00 */
.L_x_148:
[----:B-1----:R1:W2:Y:S02]  /*7120*/  SYNCS.PHASECHK.TRANS64.TRYWAIT P2, [R3+URZ+0x58], R26 ;  /* 0x0000581a030075a7 */ /* 0x0022a400080411ff */
[----:B--2---:R-:W-:Y:S05]  /*7130*/  @!P2 NANOSLEEP.SYNCS 0x989680 ;  /* 0x009896800000a95d */ /* 0x004fea0003900000 */
[----:B------:R-:W2:Y:S02]  /*7140*/  @!P2 SYNCS.PHASECHK.TRANS64 P2, [R3+URZ+0x58], R26 ;  /* 0x0000581a0300a5a7 */ /* 0x000ea400080410ff */
[----:B--2---:R-:W-:Y:S05]  /*7150*/  @!P2 BRA `(.L_x_148) ;  /* 0xfffffffc00f0a947 */ /* 0x004fea000383ffff */
[----:B------:R-:W-:Y:S05]  /*7160*/  BRA `(.L_x_149) ;  /* 0xffffffd400d87947 */ /* 0x000fea000383ffff */
.L_x_96:
[----:B--2---:R2:W4:Y:S02]  /*7170*/  SYNCS.PHASECHK.TRANS64.TRYWAIT P0, [R0+URZ+0x70], R3 ;  /* 0x00007003000075a7 */ /* 0x00452400080011ff */
[----:B----4-:R-:W-:Y:S05]  /*7180*/  @!P0 NANOSLEEP.SYNCS 0x989680 ;  /* 0x009896800000895d */ /* 0x010fea0003900000 */
[----:B------:R-:W4:Y:S02]  /*7190*/  @!P0 SYNCS.PHASECHK.TRANS64 P0, [R0+URZ+0x70], R3 ;  /* 0x00007003000085a7 */ /* 0x000f2400080010ff */
[----:B----4-:R-:W-:Y:S05]  /*71a0*/  @!P0 BRA `(.L_x_96) ;  /* 0xfffffffc00f08947 */ /* 0x010fea000383ffff */
[----:B------:R-:W-:Y:S05]  /*71b0*/  BRA `(.L_x_150) ;  /* 0xffffffdc00387947 */ /* 0x000fea000383ffff */
.L_x_107:
[----:B-1----:R-:W-:Y:S04]  /*71c0*/  MOV R0, UR43 ;  /* 0x0000002b00007c02 */ /* 0x002fe80008000f00 */
[----:B------:R1:W2:Y:S03]  /*71d0*/  SYNCS.PHASECHK.TRANS64.TRYWAIT P1, [R0+URZ+0x50], R3 ;  /* 0x00005003000075a7 */ /* 0x0002a600080211ff */
[----:B--2---:R-:W-:Y:S05]  /*71e0*/  @!P1 NANOSLEEP.SYNCS 0x989680 ;  /* 0x009896800000995d */ /* 0x004fea0003900000 */
[----:B------:R-:W2:Y:S02]  /*71f0*/  @!P1 SYNCS.PHASECHK.TRANS64 P1, [R0+URZ+0x50], R3 ;  /* 0x00005003000095a7 */ /* 0x000ea400080210ff */
[----:B--2---:R-:W-:Y:S05]  /*7200*/  @!P1 BRA `(.L_x_107) ;  /* 0xfffffffc00ec9947 */ /* 0x004fea000383ffff */
[----:B------:R-:W-:Y:S05]  /*7210*/  BRA `(.L_x_106) ;  /* 0xffffffe800187947 */ /* 0x000fea000383ffff */
.L_x_109:
[----:B------:R1:W1:Y:S02]  /*7220*/  SYNCS.PHASECHK.TRANS64.TRYWAIT P1, [R113+URZ+0x90], R2 ;  /* 0x00009002710075a7 */ /* 0x00026400080211ff */
[----:B-1----:R-:W-:Y:S05]  /*7230*/  @!P1 NANOSLEEP.SYNCS 0x989680 ;  /* 0x009896800000995d */ /* 0x002fea0003900000 */
[----:B------:R-:W1:Y:S02]  /*7240*/  @!P1 SYNCS.PHASECHK.TRANS64 P1, [R113+URZ+0x90], R2 ;  /* 0x00009002710095a7 */ /* 0x000e6400080210ff */
[----:B-1----:R-:W-:Y:S05]  /*7250*/  @!P1 BRA `(.L_x_109) ;  /* 0xfffffffc00f09947 */ /* 0x002fea000383ffff */
[----:B------:R-:W-:Y:S05]  /*7260*/  BRA `(.L_x_108) ;  /* 0xffffffe800547947 */ /* 0x000fea000383ffff */
        .weak           $__internal_0_$__cuda_sm10x_tcgen05_guardrail_trap_col_being_dealloced_not_returned_by_alloc
        .type           $__internal_0_$__cuda_sm10x_tcgen05_guardrail_trap_col_being_dealloced_not_returned_by_alloc,@function
        .size           $__internal_0_$__cuda_sm10x_tcgen05_guardrail_trap_col_being_dealloced_not_returned_by_alloc,($__internal_1_$__cuda_sm10x_tcgen05_guardrail_trap_phase_invalid_during_alloc - $__internal_0_$__cuda_sm10x_tcgen05_guardrail_trap_col_being_dealloced_not_returned_by_alloc)
$__internal_0_$__cuda_sm10x_tcgen05_guardrail_trap_col_being_dealloced_not_returned_by_alloc:
[----:B------:R-:W-:Y:S05]  /*7270*/  BPT.TRAP 0x1 ;  /* 0x000000040000795c */ /* 0x000fea0000300000 */
[----:B------:R-:W-:-:S04]  /*7280*/  HFMA2 R3, -RZ, RZ, 0, 0 ;  /* 0x00000000ff037431 */ /* 0x000fc800000001ff */
[----:B------:R-:W-:Y:S05]  /*7290*/  RET.REL.NODEC R2 `(_ZN7cutlass13device_kernelINS_4gemm6kernel13GemmUniversalIN4cute5tupleIJiiiiEEENS1_10collective13CollectiveMmaINS1_35MainloopSm100TmaUmmaWarpSpecializedILi5ELi2ELi4ENS5_IJNS4_1CILi2EEENSA_ILi1EEESC_EEEEENS5_IJNSA_ILi128EEENSA_ILi64EEENSA_ILi32EEEEEEaNS5_IJlSC_lEEEaSJ_NS4_8TiledMMAINS4_8MMA_AtomIJNS4_21SM100_MMA_S8_2x1SM_SSIaaiLi128ELi64ELNS4_4UMMA5MajorE0ELSO_0ELNSN_8SaturateE0EEEEEENS4_6LayoutINS5_IJSC_SC_SC_EEENS5_IJNSA_ILi0EEESU_SU_EEEEENS5_IJNS4_10UnderscoreESX_SX_EEEEENS4_18SM100_TMA_2SM_LOADENS4_14ComposedLayoutINS4_7SwizzleILi1ELi4ELi3EEENS4_18smem_ptr_flag_bitsILi8EEENSS_INS5_IJNSA_ILi8EEESH_EEENS5_IJSH_SC_EEEEEEEvNS4_8identityES10_S1A_vS1B_EENS_8epilogue10collective18CollectiveEpilogueINS1D_23Sm100TmaWarpSpecializedILi1ELi1ELi32ELb0ELb0EEEJNS5_IJSG_SG_SH_EEENS5_IJNSS_ISG_SC_EES1J_EEEaSJ_aSJ_NS1D_6fusion15FusionCallbacksIS1H_NS1L_17LinearCombinationIaiaiLNS_15FloatRoundStyleE2EEES1I_S1K_JEEENS4_5SM1004TMEM4LOAD26SM100_TMEM_LOAD_32dp32b32xENS4_13SM90_TMA_LOADENS11_INS12_ILi2ELi4ELi3EEES15_NSS_INS5_IJS16_SG_EEENS5_IJSG_SC_EEEEEEENS4_39AutoVectorizingCopyWithAssumedAlignmentILi128EEENS4_14SM90_TMA_STOREES20_S22_S22_EEEvvEEEEvNT_6ParamsE) ;  /* 0xffffff8c02587950 */ /* 0x000fea0003c3ffff */
        .weak           $__internal_1_$__cuda_sm10x_tcgen05_guardrail_trap_phase_invalid_during_alloc
        .type           $__internal_1_$__cuda_sm10x_tcgen05_guardrail_trap_phase_invalid_during_alloc,@function
        .size           $__internal_1_$__cuda_sm10x_tcgen05_guardrail_trap_phase_invalid_during_alloc,($__internal_2_$__cuda_sm10x_tcgen05_guardrail_trap_unallocated_columns_being_dealloced - $__internal_1_$__cuda_sm10x_tcgen05_guardrail_trap_phase_invalid_during_alloc)
$__internal_1_$__cuda_sm10x_tcgen05_guardrail_trap_phase_invalid_during_alloc:
[----:B------:R-:W-:Y:S05]  /*72a0*/  BPT.TRAP 0x1 ;  /* 0x000000040000795c */ /* 0x000fea0000300000 */
[----:B------:R-:W-:-:S04]  /*72b0*/  MOV R3, 0x0 ;  /* 0x0000000000037802 */ /* 0x000fc80000000f00 */
[----:B------:R-:W-:Y:S05]  /*72c0*/  RET.REL.NODEC R2 `(_ZN7cutlass13device_kernelINS_4gemm6kernel13GemmUniversalIN4cute5tupleIJiiiiEEENS1_10collective13CollectiveMmaINS1_35MainloopSm100TmaUmmaWarpSpecializedILi5ELi2ELi4ENS5_IJNS4_1CILi2EEENSA_ILi1EEESC_EEEEENS5_IJNSA_ILi128EEENSA_ILi64EEENSA_ILi32EEEEEEaNS5_IJlSC_lEEEaSJ_NS4_8TiledMMAINS4_8MMA_AtomIJNS4_21SM100_MMA_S8_2x1SM_SSIaaiLi128ELi64ELNS4_4UMMA5MajorE0ELSO_0ELNSN_8SaturateE0EEEEEENS4_6LayoutINS5_IJSC_SC_SC_EEENS5_IJNSA_ILi0EEESU_SU_EEEEENS5_IJNS4_10UnderscoreESX_SX_EEEEENS4_18SM100_TMA_2SM_LOADENS4_14ComposedLayoutINS4_7SwizzleILi1ELi4ELi3EEENS4_18smem_ptr_flag_bitsILi8EEENSS_INS5_IJNSA_ILi8EEESH_EEENS5_IJSH_SC_EEEEEEEvNS4_8identityES10_S1A_vS1B_EENS_8epilogue10collective18CollectiveEpilogueINS1D_23Sm100TmaWarpSpecializedILi1ELi1ELi32ELb0ELb0EEEJNS5_IJSG_SG_SH_EEENS5_IJNSS_ISG_SC_EES1J_EEEaSJ_aSJ_NS1D_6fusion15FusionCallbacksIS1H_NS1L_17LinearCombinationIaiaiLNS_15FloatRoundStyleE2EEES1I_S1K_JEEENS4_5SM1004TMEM4LOAD26SM100_TMEM_LOAD_32dp32b32xENS4_13SM90_TMA_LOADENS11_INS12_ILi2ELi4ELi3EEES15_NSS_INS5_IJS16_SG_EEENS5_IJSG_SC_EEEEEEENS4_39AutoVectorizingCopyWithAssumedAlignmentILi128EEENS4_14SM90_TMA_STOREES20_S22_S22_EEEvvEEEEvNT_6ParamsE) ;  /* 0xffffff8c024c7950 */ /* 0x000fea0003c3ffff */
        .weak           $__internal_2_$__cuda_sm10x_tcgen05_guardrail_trap_unallocated_columns_being_dealloced
        .type           $__internal_2_$__cuda_sm10x_tcgen05_guardrail_trap_unallocated_columns_being_dealloced,@function
        .size           $__internal_2_$__cuda_sm10x_tcgen05_guardrail_trap_unallocated_columns_being_dealloced,(.L_x_152 - $__internal_2_$__cuda_sm10x_tcgen05_guardrail_trap_unallocated_columns_being_dealloced)
$__internal_2_$__cuda_sm10x_tcgen05_guardrail_trap_unallocated_columns_being_dealloced:
[----:B------:R-:W-:Y:S05]  /*72d0*/  BPT.TRAP 0x1 ;  /* 0x000000040000795c */ /* 0x000fea0000300000 */
[----:B------:R-:W-:-:S04]  /*72e0*/  HFMA2 R3, -RZ, RZ, 0, 0 ;  /* 0x00000000ff037431 */ /* 0x000fc800000001ff */
[----:B------:R-:W-:Y:S05]  /*72f0*/  RET.REL.NODEC R2 `(_ZN7cutlass13device_kernelINS_4gemm6kernel13GemmUniversalIN4cute5tupleIJiiiiEEENS1_10collective13CollectiveMmaINS1_35MainloopSm100TmaUmmaWarpSpecializedILi5ELi2ELi4ENS5_IJNS4_1CILi2EEENSA_ILi1EEESC_EEEEENS5_IJNSA_ILi128EEENSA_ILi64EEENSA_ILi32EEEEEEaNS5_IJlSC_lEEEaSJ_NS4_8TiledMMAINS4_8MMA_AtomIJNS4_21SM100_MMA_S8_2x1SM_SSIaaiLi128ELi64ELNS4_4UMMA5MajorE0ELSO_0ELNSN_8SaturateE0EEEEEENS4_6LayoutINS5_IJSC_SC_SC_EEENS5_IJNSA_ILi0EEESU_SU_EEEEENS5_IJNS4_10UnderscoreESX_SX_EEEEENS4_18SM100_TMA_2SM_LOADENS4_14ComposedLayoutINS4_7SwizzleILi1ELi4ELi3EEENS4_18smem_ptr_flag_bitsILi8EEENSS_INS5_IJNSA_ILi8EEESH_EEENS5_IJSH_SC_EEEEEEEvNS4_8identityES10_S1A_vS1B_EENS_8epilogue10collective18CollectiveEpilogueINS1D_23Sm100TmaWarpSpecializedILi1ELi1ELi32ELb0ELb0EEEJNS5_IJSG_SG_SH_EEENS5_IJNSS_ISG_SC_EES1J_EEEaSJ_aSJ_NS1D_6fusion15FusionCallbacksIS1H_NS1L_17LinearCombinationIaiaiLNS_15FloatRoundStyleE2EEES1I_S1K_JEEENS4_5SM1004TMEM4LOAD26SM100_TMEM_LOAD_32dp32b32xENS4_13SM90_TMA_LOADENS11_INS12_ILi2ELi4ELi3EEES15_NSS_INS5_IJS16_SG_EEENS5_IJSG_SC_EEEEEEENS4_39AutoVectorizingCopyWithAssumedAlignmentILi128EEENS4_14SM90_TMA_STOREES20_S22_S22_EEEvvEEEEvNT_6ParamsE) ;  /* 0xffffff8c02407950 */ /* 0x000fea0003c3ffff */
.L_x_151:
[----:B------:R-:W-:-:S00]  /*7300*/  BRA `(.L_x_151) ;  /* 0xfffffffc00fc7947 */ /* 0x000fc0000383ffff */
[----:B------:R-:W-:-:S00]  /*7310*/  NOP ;  /* 0x0000000000007918 */ /* 0x000fc00000000000 */
        /* <DEDUP_REMOVED lines=14> */
.L_x_152:


//--------------------- .nv.global.init           --------------------------
	.section	.nv.global.init,"aw",@progbits
.nv.global.init:
	.type		$str$27,@object
	.size		$str$27,($str$28 - $str$27)
$str$27:
        /*0000*/ 	.byte	0x28, 0x61, 0x64, 0x64, 0x72, 0x65, 0x73, 0x73, 0x20, 0x26, 0x20, 0x6d, 0x61, 0x73, 0x6b, 0x29
        /*0010*/ 	.byte	0x20, 0x3d, 0x3d, 0x20, 0x30, 0x00
	.type		$str$28,@object
	.size		$str$28,($str$26 - $str$28)
$str$28:
        /*0016*/ 	.byte	0x2f, 0x74, 0x6d, 0x70, 0x2f, 0x63, 0x75, 0x74, 0x6c, 0x61, 0x73, 0x73, 0x5f, 0x73, 0x77, 0x65
        /*0026*/ 	.byte	0x65, 0x70, 0x5f, 0x73, 0x72, 0x63, 0x2f, 0x69, 0x6e, 0x63, 0x6c, 0x75, 0x64, 0x65, 0x2f, 0x63
        /*0036*/ 	.byte	0x75, 0x74, 0x65, 0x2f, 0x70, 0x6f, 0x69, 0x6e, 0x74, 0x65, 0x72, 0x5f, 0x66, 0x6c, 0x61, 0x67
        /*0046*/ 	.byte	0x67, 0x65, 0x64, 0x2e, 0x68, 0x70, 0x70, 0x00
	.type		$str$26,@object
	.size		$str$26,($str$25 - $str$26)
$str$26:
        /*004e*/ 	.byte	0x2f, 0x74, 0x6d, 0x70, 0x2f, 0x63, 0x75, 0x74, 0x6c, 0x61, 0x73, 0x73, 0x5f, 0x73, 0x77, 0x65
        /*005e*/ 	.byte	0x65, 0x70, 0x5f, 0x73, 0x72, 0x63, 0x2f, 0x69, 0x6e, 0x63, 0x6c, 0x75, 0x64, 0x65, 0x2f, 0x63
        /*006e*/ 	.byte	0x75, 0x74, 0x65, 0x2f, 0x61, 0x74, 0x6f, 0x6d, 0x2f, 0x63, 0x6f, 0x70, 0x79, 0x5f, 0x74, 0x72
        /*007e*/ 	.byte	0x61, 0x69, 0x74, 0x73, 0x5f, 0x73, 0x6d, 0x31, 0x30, 0x30, 0x2e, 0x68, 0x70, 0x70, 0x00
	.type		$str$25,@object
	.size		$str$25,(__unnamed_1 - $str$25)
$str$25:
        /*008d*/ 	.byte	0x28, 0x28, 0x75, 0x69, 0x6e, 0x74, 0x33, 0x32, 0x5f, 0x74, 0x28, 0x74, 0x68, 0x72, 0x65, 0x61
        /*009d*/ 	.byte	0x64, 0x49, 0x64, 0x78, 0x2e, 0x78, 0x29, 0x20, 0x2f, 0x20, 0x33, 0x32, 0x29, 0x20, 0x25, 0x20
        /*00ad*/ 	.byte	0x34, 0x29, 0x20, 0x3d, 0x3d, 0x20, 0x28, 0x28, 0x28, 0x74, 0x6d, 0x65, 0x6d, 0x5f, 0x61, 0x64
        /*00bd*/ 	.byte	0x64, 0x72, 0x20, 0x3e, 0x3e, 0x20, 0x31, 0x36, 0x29, 0x20, 0x2f, 0x20, 0x33, 0x32, 0x29, 0x20
        /*00cd*/ 	.byte	0x25, 0x20, 0x34, 0x29, 0x00
	.type		__unnamed_1,@object
	.size		__unnamed_1,(__unnamed_2 - __unnamed_1)
__unnamed_1:
        /*00d2*/ 	.byte	0x61, 0x75, 0x74, 0x6f, 0x20, 0x63, 0x75, 0x74, 0x65, 0x3a, 0x3a, 0x61, 0x73, 0x5f, 0x70, 0x6f
        /* <DEDUP_REMOVED lines=24> */
        /*0262*/ 	.byte	0x00
	.type		__unnamed_2,@object
	.size		__unnamed_2,(.L_2 - __unnamed_2)
__unnamed_2:
        /* <DEDUP_REMOVED lines=41> */
.L_2:


//--------------------- .nv.shared._ZN7cutlass13device_kernelINS_4gemm6kernel13GemmUniversalIN4cute5tupleIJiiiiEEENS1_10collective13CollectiveMmaINS1_35MainloopSm100TmaUmmaWarpSpecializedILi5ELi2ELi4ENS5_IJNS4_1CILi2EEENSA_ILi1EEESC_EEEEENS5_IJNSA_ILi128EEENSA_ILi64EEENSA_ILi32EEEEEEaNS5_IJlSC_lEEEaSJ_NS4_8TiledMMAINS4_8MMA_AtomIJNS4_21SM100_MMA_S8_2x1SM_SSIaaiLi128ELi64ELNS4_4UMMA5MajorE0ELSO_0ELNSN_8SaturateE0EEEEEENS4_6LayoutINS5_IJSC_SC_SC_EEENS5_IJNSA_ILi0EEESU_SU_EEEEENS5_IJNS4_10UnderscoreESX_SX_EEEEENS4_18SM100_TMA_2SM_LOADENS4_14ComposedLayoutINS4_7SwizzleILi1ELi4ELi3EEENS4_18smem_ptr_flag_bitsILi8EEENSS_INS5_IJNSA_ILi8EEESH_EEENS5_IJSH_SC_EEEEEEEvNS4_8identityES10_S1A_vS1B_EENS_8epilogue10collective18CollectiveEpilogueINS1D_23Sm100TmaWarpSpecializedILi1ELi1ELi32ELb0ELb0EEEJNS5_IJSG_SG_SH_EEENS5_IJNSS_ISG_SC_EES1J_EEEaSJ_aSJ_NS1D_6fusion15FusionCallbacksIS1H_NS1L_17LinearCombinationIaiaiLNS_15FloatRoundStyleE2EEES1I_S1K_JEEENS4_5SM1004TMEM4LOAD26SM100_TMEM_LOAD_32dp32b32xENS4_13SM90_TMA_LOADENS11_INS12_ILi2ELi4ELi3EEES15_NSS_INS5_IJS16_SG_EEENS5_IJSG_SC_EEEEEEENS4_39AutoVectorizingCopyWithAssumedAlignmentILi128EEENS4_14SM90_TMA_STOREES20_S22_S22_EEEvvEEEEvNT_6ParamsE --------------------------
	.section	.nv.shared._ZN7cutlass13device_kernelINS_4gemm6kernel13GemmUniversalIN4cute5tupleIJiiiiEEENS1_10collective13CollectiveMmaINS1_35MainloopSm100TmaUmmaWarpSpecializedILi5ELi2ELi4ENS5_IJNS4_1CILi2EEENSA_ILi1EEESC_EEEEENS5_IJNSA_ILi128EEENSA_ILi64EEENSA_ILi32EEEEEEaNS5_IJlSC_lEEEaSJ_NS4_8TiledMMAINS4_8MMA_AtomIJNS4_21SM100_MMA_S8_2x1SM_SSIaaiLi128ELi64ELNS4_4UMMA5MajorE0ELSO_0ELNSN_8SaturateE0EEEEEENS4_6LayoutINS5_IJSC_SC_SC_EEENS5_IJNSA_ILi0EEESU_SU_EEEEENS5_IJNS4_10UnderscoreESX_SX_EEEEENS4_18SM100_TMA_2SM_LOADENS4_14ComposedLayoutINS4_7SwizzleILi1ELi4ELi3EEENS4_18smem_ptr_flag_bitsILi8EEENSS_INS5_IJNSA_ILi8EEESH_EEENS5_IJSH_SC_EEEEEEEvNS4_8identityES10_S1A_vS1B_EENS_8epilogue10collective18CollectiveEpilogueINS1D_23Sm100TmaWarpSpecializedILi1ELi1ELi32ELb0ELb0EEEJNS5_IJSG_SG_SH_EEENS5_IJNSS_ISG_SC_EES1J_EEEaSJ_aSJ_NS1D_6fusion15FusionCallbacksIS1H_NS1L_17LinearCombinationIaiaiLNS_15FloatRoundStyleE2EEES1I_S1K_JEEENS4_5SM1004TMEM4LOAD26SM100_TMEM_LOAD_32dp32b32xENS4_13SM90_TMA_LOADENS11_INS12_ILi2ELi4ELi3EEES15_NSS_INS5_IJS16_SG_EEENS5_IJSG_SC_EEEEEEENS4_39AutoVectorizingCopyWithAssumedAlignmentILi128EEENS4_14SM90_TMA_STOREES20_S22_S22_EEEvvEEEEvNT_6ParamsE,"aw",@nobits
	.sectionflags	@""
	.align	16
	.zero		1024


//--------------------- .nv.shared.reserved.0     --------------------------
	.section	.nv.shared.reserved.0,"aw",@nobits
	.weak		__nv_reservedSMEM_offset_0_alias
	.size		__nv_reservedSMEM_offset_0_alias, 0, 64
	.other		__nv_reservedSMEM_offset_0_alias,@"STO_CUDA_RESERVED_SHARED STV_DEFAULT"
__nv_reservedSMEM_offset_0_alias:
	.zero		0
.nv.shared.reserved.0:
	.zero		64
	.weak		__nv_reservedSMEM_tcgen05_partition
	.type		__nv_reservedSMEM_tcgen05_partition,@object
	.size		__nv_reservedSMEM_tcgen05_partition,(.L_0 - __nv_reservedSMEM_tcgen05_partition)
__nv_reservedSMEM_tcgen05_partition:
	.zero		32
.L_0:


//--------------------- .nv.global                --------------------------
	.section	.nv.global,"aw",@nobits
.nv.global:
	.type		_ZN40_INTERNAL_246c696f_4_k_cu_b192e22e_108704cute1_E,@object
	.size		_ZN40_INTERNAL_246c696f_4_k_cu_b192e22e_108704cute1_E,(_ZN40_INTERNAL_246c696f_4_k_cu_b192e22e_108704cuda3std3__45__cpo6cbeginE - _ZN40_INTERNAL_246c696f_4_k_cu_b192e22e_108704cute1_E)
_ZN40_INTERNAL_246c696f_4_k_cu_b192e22e_108704cute1_E:
	.zero		1
	.type		_ZN40_INTERNAL_246c696f_4_k_cu_b192e22e_108704cuda3std3__45__cpo6cbeginE,@object
	.size		_ZN40_INTERNAL_246c696f_4_k_cu_b192e22e_108704cuda3std3__45__cpo6cbeginE,(_ZN40_INTERNAL_246c696f_4_k_cu_b192e22e_108704cuda3std3__48in_placeE - _ZN40_INTERNAL_246c696f_4_k_cu_b192e22e_108704cuda3std3__45__cpo6cbeginE)
_ZN40_INTERNAL_246c696f_4_k_cu_b192e22e_108704cuda3std3__45__cpo6cbeginE:
	.zero		1
	.type		_ZN40_INTERNAL_246c696f_4_k_cu_b192e22e_108704cuda3std3__48in_placeE,@object
	.size		_ZN40_INTERNAL_246c696f_4_k_cu_b192e22e_108704cuda3std3__48in_placeE,(_ZN40_INTERNAL_246c696f_4_k_cu_b192e22e_108704cuda3std6ranges3__45__cpo9iter_moveE - _ZN40_INTERNAL_246c696f_4_k_cu_b192e22e_108704cuda3std3__48in_placeE)
_ZN40_INTERNAL_246c696f_4_k_cu_b192e22e_108704cuda3std3__48in_placeE:
	.zero		1
	.type		_ZN40_INTERNAL_246c696f_4_k_cu_b192e22e_108704cuda3std6ranges3__45__cpo9iter_moveE,@object
	.size		_ZN40_INTERNAL_246c696f_4_k_cu_b192e22e_108704cuda3std6ranges3__45__cpo9iter_moveE,(_ZN40_INTERNAL_246c696f_4_k_cu_b192e22e_108704cuda3std3__45__cpo5beginE - _ZN40_INTERNAL_246c696f_4_k_cu_b192e22e_108704cuda3std6ranges3__45__cpo9iter_moveE)
_ZN40_INTERNAL_246c696f_4_k_cu_b192e22e_108704cuda3std6ranges3__45__cpo9iter_moveE:
	.zero		1
	.type		_ZN40_INTERNAL_246c696f_4_k_cu_b192e22e_108704cuda3std3__45__cpo5beginE,@object
	.size		_ZN40_INTERNAL_246c696f_4_k_cu_b192e22e_108704cuda3std3__45__cpo5beginE,(_ZN40_INTERNAL_246c696f_4_k_cu_b192e22e_108704cuda3std3__442_GLOBAL__N__246c696f_4_k_cu_b192e22e_108706ignoreE - _ZN40_INTERNAL_246c696f_4_k_cu_b192e22e_108704cuda3std3__45__cpo5beginE)
_ZN40_INTERNAL_246c696f_4_k_cu_b192e22e_108704cuda3std3__45__cpo5beginE:
	.zero		1
	.type		_ZN40_INTERNAL_246c696f_4_k_cu_b192e22e_108704cuda3std3__442_GLOBAL__N__246c696f_4_k_cu_b192e22e_108706ignoreE,@object
	.size		_ZN40_INTERNAL_246c696f_4_k_cu_b192e22e_108704cuda3std3__442_GLOBAL__N__246c696f_4_k_cu_b192e22e_108706ignoreE,(_ZN40_INTERNAL_246c696f_4_k_cu_b192e22e_108704cute7productE - _ZN40_INTERNAL_246c696f_4_k_cu_b192e22e_108704cuda3std3__442_GLOBAL__N__246c696f_4_k_cu_b192e22e_108706ignoreE)
_ZN40_INTERNAL_246c696f_4_k_cu_b192e22e_108704cuda3std3__442_GLOBAL__N__246c696f_4_k_cu_b192e22e_108706ignoreE:
	.zero		1
	.type		_ZN40_INTERNAL_246c696f_4_k_cu_b192e22e_108704cute7productE,@object
	.size		_ZN40_INTERNAL_246c696f_4_k_cu_b192e22e_108704cute7productE,(_ZN40_INTERNAL_246c696f_4_k_cu_b192e22e_108704cuda3std3__45__cpo3endE - _ZN40_INTERNAL_246c696f_4_k_cu_b192e22e_108704cute7productE)
_ZN40_INTERNAL_246c696f_4_k_cu_b192e22e_108704cute7productE:
	.zero		1
	.type		_ZN40_INTERNAL_246c696f_4_k_cu_b192e22e_108704cuda3std3__45__cpo3endE,@object
	.size		_ZN40_INTERNAL_246c696f_4_k_cu_b192e22e_108704cuda3std3__45__cpo3endE,(_ZN40_INTERNAL_246c696f_4_k_cu_b192e22e_108704cuda3std3__419piecewise_constructE - _ZN40_INTERNAL_246c696f_4_k_cu_b192e22e_108704cuda3std3__45__cpo3endE)
_ZN40_INTERNAL_246c696f_4_k_cu_b192e22e_108704cuda3std3__45__cpo3endE:
	.zero		1
	.type		_ZN40_INTERNAL_246c696f_4_k_cu_b192e22e_108704cuda3std3__419piecewise_constructE,@object
	.size		_ZN40_INTERNAL_246c696f_4_k_cu_b192e22e_108704cuda3std3__419piecewise_constructE,(_ZN40_INTERNAL_246c696f_4_k_cu_b192e22e_108704cuda3std3__45__cpo4cendE - _ZN40_INTERNAL_246c696f_4_k_cu_b192e22e_108704cuda3std3__419piecewise_constructE)
_ZN40_INTERNAL_246c696f_4_k_cu_b192e22e_108704cuda3std3__419piecewise_constructE:
	.zero		1
	.type		_ZN40_INTERNAL_246c696f_4_k_cu_b192e22e_108704cuda3std3__45__cpo4cendE,@object
	.size		_ZN40_INTERNAL_246c696f_4_k_cu_b192e22e_108704cuda3std3__45__cpo4cendE,(_ZN40_INTERNAL_246c696f_4_k_cu_b192e22e_108704cuda3std6ranges3__45__cpo4swapE - _ZN40_INTERNAL_246c696f_4_k_cu_b192e22e_108704cuda3std3__45__cpo4cendE)
_ZN40_INTERNAL_246c696f_4_k_cu_b192e22e_108704cuda3std3__45__cpo4cendE:
	.zero		1
	.type		_ZN40_INTERNAL_246c696f_4_k_cu_b192e22e_108704cuda3std6ranges3__45__cpo4swapE,@object
	.size		_ZN40_INTERNAL_246c696f_4_k_cu_b192e22e_108704cuda3std6ranges3__45__cpo4swapE,(.L_10 - _ZN40_INTERNAL_246c696f_4_k_cu_b192e22e_108704cuda3std6ranges3__45__cpo4swapE)
_ZN40_INTERNAL_246c696f_4_k_cu_b192e22e_108704cuda3std6ranges3__45__cpo4swapE:
	.zero		1
.L_10:


//--------------------- .nv.constant0._ZN7cutlass13device_kernelINS_4gemm6kernel13GemmUniversalIN4cute5tupleIJiiiiEEENS1_10collective13CollectiveMmaINS1_35MainloopSm100TmaUmmaWarpSpecializedILi5ELi2ELi4ENS5_IJNS4_1CILi2EEENSA_ILi1EEESC_EEEEENS5_IJNSA_ILi128EEENSA_ILi64EEENSA_ILi32EEEEEEaNS5_IJlSC_lEEEaSJ_NS4_8TiledMMAINS4_8MMA_AtomIJNS4_21SM100_MMA_S8_2x1SM_SSIaaiLi128ELi64ELNS4_4UMMA5MajorE0ELSO_0ELNSN_8SaturateE0EEEEEENS4_6LayoutINS5_IJSC_SC_SC_EEENS5_IJNSA_ILi0EEESU_SU_EEEEENS5_IJNS4_10UnderscoreESX_SX_EEEEENS4_18SM100_TMA_2SM_LOADENS4_14ComposedLayoutINS4_7SwizzleILi1ELi4ELi3EEENS4_18smem_ptr_flag_bitsILi8EEENSS_INS5_IJNSA_ILi8EEESH_EEENS5_IJSH_SC_EEEEEEEvNS4_8identityES10_S1A_vS1B_EENS_8epilogue10collective18CollectiveEpilogueINS1D_23Sm100TmaWarpSpecializedILi1ELi1ELi32ELb0ELb0EEEJNS5_IJSG_SG_SH_EEENS5_IJNSS_ISG_SC_EES1J_EEEaSJ_aSJ_NS1D_6fusion15FusionCallbacksIS1H_NS1L_17LinearCombinationIaiaiLNS_15FloatRoundStyleE2EEES1I_S1K_JEEENS4_5SM1004TMEM4LOAD26SM100_TMEM_LOAD_32dp32b32xENS4_13SM90_TMA_LOADENS11_INS12_ILi2ELi4ELi3EEES15_NSS_INS5_IJS16_SG_EEENS5_IJSG_SC_EEEEEEENS4_39AutoVectorizingCopyWithAssumedAlignmentILi128EEENS4_14SM90_TMA_STOREES20_S22_S22_EEEvvEEEEvNT_6ParamsE --------------------------
	.section	.nv.constant0._ZN7cutlass13device_kernelINS_4gemm6kernel13GemmUniversalIN4cute5tupleIJiiiiEEENS1_10collective13CollectiveMmaINS1_35MainloopSm100TmaUmmaWarpSpecializedILi5ELi2ELi4ENS5_IJNS4_1CILi2EEENSA_ILi1EEESC_EEEEENS5_IJNSA_ILi128EEENSA_ILi64EEENSA_ILi32EEEEEEaNS5_IJlSC_lEEEaSJ_NS4_8TiledMMAINS4_8MMA_AtomIJNS4_21SM100_MMA_S8_2x1SM_SSIaaiLi128ELi64ELNS4_4UMMA5MajorE0ELSO_0ELNSN_8SaturateE0EEEEEENS4_6LayoutINS5_IJSC_SC_SC_EEENS5_IJNSA_ILi0EEESU_SU_EEEEENS5_IJNS4_10UnderscoreESX_SX_EEEEENS4_18SM100_TMA_2SM_LOADENS4_14ComposedLayoutINS4_7SwizzleILi1ELi4ELi3EEENS4_18smem_ptr_flag_bitsILi8EEENSS_INS5_IJNSA_ILi8EEESH_EEENS5_IJSH_SC_EEEEEEEvNS4_8identityES10_S1A_vS1B_EENS_8epilogue10collective18CollectiveEpilogueINS1D_23Sm100TmaWarpSpecializedILi1ELi1ELi32ELb0ELb0EEEJNS5_IJSG_SG_SH_EEENS5_IJNSS_ISG_SC_EES1J_EEEaSJ_aSJ_NS1D_6fusion15FusionCallbacksIS1H_NS1L_17LinearCombinationIaiaiLNS_15FloatRoundStyleE2EEES1I_S1K_JEEENS4_5SM1004TMEM4LOAD26SM100_TMEM_LOAD_32dp32b32xENS4_13SM90_TMA_LOADENS11_INS12_ILi2ELi4ELi3EEES15_NSS_INS5_IJS16_SG_EEENS5_IJSG_SC_EEEEEEENS4_39AutoVectorizingCopyWithAssumedAlignmentILi128EEENS4_14SM90_TMA_STOREES20_S22_S22_EEEvvEEEEvNT_6ParamsE,"a",@progbits
	.sectionflags	@""
	.align	4
.nv.constant0._ZN7cutlass13device_kernelINS_4gemm6kernel13GemmUniversalIN4cute5tupleIJiiiiEEENS1_10collective13CollectiveMmaINS1_35MainloopSm100TmaUmmaWarpSpecializedILi5ELi2ELi4ENS5_IJNS4_1CILi2EEENSA_ILi1EEESC_EEEEENS5_IJNSA_ILi128EEENSA_ILi64EEENSA_ILi32EEEEEEaNS5_IJlSC_lEEEaSJ_NS4_8TiledMMAINS4_8MMA_AtomIJNS4_21SM100_MMA_S8_2x1SM_SSIaaiLi128ELi64ELNS4_4UMMA5MajorE0ELSO_0ELNSN_8SaturateE0EEEEEENS4_6LayoutINS5_IJSC_SC_SC_EEENS5_IJNSA_ILi0EEESU_SU_EEEEENS5_IJNS4_10UnderscoreESX_SX_EEEEENS4_18SM100_TMA_2SM_LOADENS4_14ComposedLayoutINS4_7SwizzleILi1ELi4ELi3EEENS4_18smem_ptr_flag_bitsILi8EEENSS_INS5_IJNSA_ILi8EEESH_EEENS5_IJSH_SC_EEEEEEEvNS4_8identityES10_S1A_vS1B_EENS_8epilogue10collective18CollectiveEpilogueINS1D_23Sm100TmaWarpSpecializedILi1ELi1ELi32ELb0ELb0EEEJNS5_IJSG_SG_SH_EEENS5_IJNSS_ISG_SC_EES1J_EEEaSJ_aSJ_NS1D_6fusion15FusionCallbacksIS1H_NS1L_17LinearCombinationIaiaiLNS_15FloatRoundStyleE2EEES1I_S1K_JEEENS4_5SM1004TMEM4LOAD26SM100_TMEM_LOAD_32dp32b32xENS4_13SM90_TMA_LOADENS11_INS12_ILi2ELi4ELi3EEES15_NSS_INS5_IJS16_SG_EEENS5_IJSG_SC_EEEEEEENS4_39AutoVectorizingCopyWithAssumedAlignmentILi128EEENS4_14SM90_TMA_STOREES20_S22_S22_EEEvvEEEEvNT_6ParamsE:
	.zero		2944


//--------------------- SYMBOLS --------------------------

	.type		.nv.reservedSmem.offset0,@object
	.size		.nv.reservedSmem.offset0,0x4
	.type		.nv.reservedSmem.cap,@object
	.size		.nv.reservedSmem.cap,0x4
	.type		__assertfail,@function
